	.target	sm_100a

	.elftype	@"ET_EXEC"


//--------------------- .note.nv.tkinfo           --------------------------
	.section	.note.nv.tkinfo,"",@"SHT_NOTE"
	.sectionflags	@"SHF_NOTE_NV_TKINFO"
	.tkinfo
        /*0018*/ 	.word	0x00000002
        /*0030*/ 	.string	""
        /*0030*/ 	.string	"ptxas"
        /*0030*/ 	.string	"Cuda compilation tools, release 13.0, V13.0.88"
        /*0030*/ 	.string	"Build cuda_13.0.r13.0/compiler.36424714_0"
        /*0030*/ 	.string	"-arch sm_100a -m 64 "



//--------------------- .note.nv.cuinfo           --------------------------
	.section	.note.nv.cuinfo,"",@"SHT_NOTE"
	.sectionflags	@"SHF_NOTE_NV_CUINFO"
        /*0018*/ 	.short	0x0002
        /*001a*/ 	.short	0x0064
        /*001c*/ 	.short	0x0082
	.zero		2


//--------------------- .nv.info                  --------------------------
	.section	.nv.info,"",@"SHT_CUDA_INFO"
	.align	4


	//----- nvinfo : EIATTR_REGCOUNT
	.align		4
        /*0000*/ 	.byte	0x04, 0x2f
        /*0002*/ 	.short	(.L_19 - .L_18)
	.align		4
.L_18:
        /*0004*/ 	.word	index@(_ZN7cutlass13device_kernelINS_4gemm6kernel13GemmUniversalIN4cute5tupleIJiiiiEEENS1_10collective13CollectiveMmaINS1_35MainloopSm100TmaUmmaWarpSpecializedILi8ELi2ELi4ENS5_IJNS4_1CILi2EEENSA_ILi1EEESC_EEEEENS5_IJNSA_ILi256EEENSA_ILi128EEENSA_ILi64EEEEEENS_6half_tENS5_IJlSC_lEEESJ_SK_NS4_8TiledMMAINS4_8MMA_AtomIJNS4_26SM100_MMA_F16BF16_2x1SM_SSISJ_SJ_fLi256ELi128ELNS4_4UMMA5MajorE0ELSP_0ELNSO_7ScaleInE0ELSQ_0EEEEEENS4_6LayoutINS5_IJSC_SC_SC_EEENS5_IJNSA_ILi0EEESV_SV_EEEEENS5_IJNS4_10UnderscoreESY_SY_EEEEENS4_18SM100_TMA_2SM_LOADENS4_14ComposedLayoutINS4_7SwizzleILi3ELi4ELi3EEENS4_18smem_ptr_flag_bitsILi16EEENST_INS5_IJNSA_ILi8EEESH_EEENS5_IJSH_SC_EEEEEEEvNS4_8identityES11_S1B_vS1C_EENS_8epilogue10collective18CollectiveEpilogueINS1E_23Sm100TmaWarpSpecializedILi4ELi2ELi32ELb1ELb0EEEJNS5_IJSG_SG_SH_EEENS5_IJNST_ISG_SC_EENST_INSA_ILi32EEESC_EEEEESJ_SK_SJ_SK_NS1E_6fusion15FusionCallbacksIS1I_NS1O_23LinCombPerRowBiasEltActINS1E_6thread4ReLuESJ_fSJ_SJ_fLi8ELNS_15FloatRoundStyleE2EEES1J_S1N_JEEENS4_5SM1004TMEM4LOAD26SM100_TMEM_LOAD_32dp32b32xENS4_13SM90_TMA_LOADENS12_INS13_ILi2ELi4ELi3EEES16_NST_INS5_IJS17_S1L_EEENS5_IJS1L_SC_EEEEEEENS4_39AutoVectorizingCopyWithAssumedAlignmentILi128EEENS4_14SM90_TMA_STOREES25_S27_S27_EEEvvEEEEvNT_6ParamsE)
        /*0008*/ 	.word	0x0000007b


	//----- nvinfo : EIATTR_FRAME_SIZE
	.align		4
.L_19:
        /*000c*/ 	.byte	0x04, 0x11
        /*000e*/ 	.short	(.L_21 - .L_20)
	.align		4
.L_20:
        /*0010*/ 	.word	index@($__internal_2_$__cuda_sm10x_tcgen05_guardrail_trap_unallocated_columns_being_dealloced)
        /*0014*/ 	.word	0x00000000


	//----- nvinfo : EIATTR_FRAME_SIZE
	.align		4
.L_21:
        /*0018*/ 	.byte	0x04, 0x11
        /*001a*/ 	.short	(.L_23 - .L_22)
	.align		4
.L_22:
        /*001c*/ 	.word	index@($__internal_1_$__cuda_sm10x_tcgen05_guardrail_trap_phase_invalid_during_alloc)
        /*0020*/ 	.word	0x00000000


	//----- nvinfo : EIATTR_FRAME_SIZE
	.align		4
.L_23:
        /*0024*/ 	.byte	0x04, 0x11
        /*0026*/ 	.short	(.L_25 - .L_24)
	.align		4
.L_24:
        /*0028*/ 	.word	index@($__internal_0_$__cuda_sm10x_tcgen05_guardrail_trap_col_being_dealloced_not_returned_by_alloc)
        /*002c*/ 	.word	0x00000000


	//----- nvinfo : EIATTR_FRAME_SIZE
	.align		4
.L_25:
        /*0030*/ 	.byte	0x04, 0x11
        /*0032*/ 	.short	(.L_27 - .L_26)
	.align		4
.L_26:
        /*0034*/ 	.word	index@(_ZN7cutlass13device_kernelINS_4gemm6kernel13GemmUniversalIN4cute5tupleIJiiiiEEENS1_10collective13CollectiveMmaINS1_35MainloopSm100TmaUmmaWarpSpecializedILi8ELi2ELi4ENS5_IJNS4_1CILi2EEENSA_ILi1EEESC_EEEEENS5_IJNSA_ILi256EEENSA_ILi128EEENSA_ILi64EEEEEENS_6half_tENS5_IJlSC_lEEESJ_SK_NS4_8TiledMMAINS4_8MMA_AtomIJNS4_26SM100_MMA_F16BF16_2x1SM_SSISJ_SJ_fLi256ELi128ELNS4_4UMMA5MajorE0ELSP_0ELNSO_7ScaleInE0ELSQ_0EEEEEENS4_6LayoutINS5_IJSC_SC_SC_EEENS5_IJNSA_ILi0EEESV_SV_EEEEENS5_IJNS4_10UnderscoreESY_SY_EEEEENS4_18SM100_TMA_2SM_LOADENS4_14ComposedLayoutINS4_7SwizzleILi3ELi4ELi3EEENS4_18smem_ptr_flag_bitsILi16EEENST_INS5_IJNSA_ILi8EEESH_EEENS5_IJSH_SC_EEEEEEEvNS4_8identityES11_S1B_vS1C_EENS_8epilogue10collective18CollectiveEpilogueINS1E_23Sm100TmaWarpSpecializedILi4ELi2ELi32ELb1ELb0EEEJNS5_IJSG_SG_SH_EEENS5_IJNST_ISG_SC_EENST_INSA_ILi32EEESC_EEEEESJ_SK_SJ_SK_NS1E_6fusion15FusionCallbacksIS1I_NS1O_23LinCombPerRowBiasEltActINS1E_6thread4ReLuESJ_fSJ_SJ_fLi8ELNS_15FloatRoundStyleE2EEES1J_S1N_JEEENS4_5SM1004TMEM4LOAD26SM100_TMEM_LOAD_32dp32b32xENS4_13SM90_TMA_LOADENS12_INS13_ILi2ELi4ELi3EEES16_NST_INS5_IJS17_S1L_EEENS5_IJS1L_SC_EEEEEEENS4_39AutoVectorizingCopyWithAssumedAlignmentILi128EEENS4_14SM90_TMA_STOREES25_S27_S27_EEEvvEEEEvNT_6ParamsE)
        /*0038*/ 	.word	0x00000000


	//----- nvinfo : EIATTR_MIN_STACK_SIZE
	.align		4
.L_27:
        /*003c*/ 	.byte	0x04, 0x12
        /*003e*/ 	.short	(.L_29 - .L_28)
	.align		4
.L_28:
        /*0040*/ 	.word	index@(_ZN7cutlass13device_kernelINS_4gemm6kernel13GemmUniversalIN4cute5tupleIJiiiiEEENS1_10collective13CollectiveMmaINS1_35MainloopSm100TmaUmmaWarpSpecializedILi8ELi2ELi4ENS5_IJNS4_1CILi2EEENSA_ILi1EEESC_EEEEENS5_IJNSA_ILi256EEENSA_ILi128EEENSA_ILi64EEEEEENS_6half_tENS5_IJlSC_lEEESJ_SK_NS4_8TiledMMAINS4_8MMA_AtomIJNS4_26SM100_MMA_F16BF16_2x1SM_SSISJ_SJ_fLi256ELi128ELNS4_4UMMA5MajorE0ELSP_0ELNSO_7ScaleInE0ELSQ_0EEEEEENS4_6LayoutINS5_IJSC_SC_SC_EEENS5_IJNSA_ILi0EEESV_SV_EEEEENS5_IJNS4_10UnderscoreESY_SY_EEEEENS4_18SM100_TMA_2SM_LOADENS4_14ComposedLayoutINS4_7SwizzleILi3ELi4ELi3EEENS4_18smem_ptr_flag_bitsILi16EEENST_INS5_IJNSA_ILi8EEESH_EEENS5_IJSH_SC_EEEEEEEvNS4_8identityES11_S1B_vS1C_EENS_8epilogue10collective18CollectiveEpilogueINS1E_23Sm100TmaWarpSpecializedILi4ELi2ELi32ELb1ELb0EEEJNS5_IJSG_SG_SH_EEENS5_IJNST_ISG_SC_EENST_INSA_ILi32EEESC_EEEEESJ_SK_SJ_SK_NS1E_6fusion15FusionCallbacksIS1I_NS1O_23LinCombPerRowBiasEltActINS1E_6thread4ReLuESJ_fSJ_SJ_fLi8ELNS_15FloatRoundStyleE2EEES1J_S1N_JEEENS4_5SM1004TMEM4LOAD26SM100_TMEM_LOAD_32dp32b32xENS4_13SM90_TMA_LOADENS12_INS13_ILi2ELi4ELi3EEES16_NST_INS5_IJS17_S1L_EEENS5_IJS1L_SC_EEEEEEENS4_39AutoVectorizingCopyWithAssumedAlignmentILi128EEENS4_14SM90_TMA_STOREES25_S27_S27_EEEvvEEEEvNT_6ParamsE)
        /*0044*/ 	.word	0x00000000
.L_29:


//--------------------- .nv.compat                --------------------------
	.section	.nv.compat,"",@"SHT_CUDA_COMPAT_INFO"
	.align	4
        /*0000*/ 	.byte	0x02, 0x09, 0x01, 0x00, 0x02, 0x02, 0x02, 0x00, 0x02, 0x05, 0x05, 0x00, 0x03, 0x07, 0x01, 0x01
        /*0010*/ 	.byte	0x02, 0x03, 0x01, 0x00, 0x02, 0x06, 0x01, 0x00, 0x04, 0x0b, 0x08, 0x00, 0x09, 0x00, 0x00, 0x00
        /*0020*/ 	.byte	0x00, 0x00, 0x00, 0x00


//--------------------- .nv.info._ZN7cutlass13device_kernelINS_4gemm6kernel13GemmUniversalIN4cute5tupleIJiiiiEEENS1_10collective13CollectiveMmaINS1_35MainloopSm100TmaUmmaWarpSpecializedILi8ELi2ELi4ENS5_IJNS4_1CILi2EEENSA_ILi1EEESC_EEEEENS5_IJNSA_ILi256EEENSA_ILi128EEENSA_ILi64EEEEEENS_6half_tENS5_IJlSC_lEEESJ_SK_NS4_8TiledMMAINS4_8MMA_AtomIJNS4_26SM100_MMA_F16BF16_2x1SM_SSISJ_SJ_fLi256ELi128ELNS4_4UMMA5MajorE0ELSP_0ELNSO_7ScaleInE0ELSQ_0EEEEEENS4_6LayoutINS5_IJSC_SC_SC_EEENS5_IJNSA_ILi0EEESV_SV_EEEEENS5_IJNS4_10UnderscoreESY_SY_EEEEENS4_18SM100_TMA_2SM_LOADENS4_14ComposedLayoutINS4_7SwizzleILi3ELi4ELi3EEENS4_18smem_ptr_flag_bitsILi16EEENST_INS5_IJNSA_ILi8EEESH_EEENS5_IJSH_SC_EEEEEEEvNS4_8identityES11_S1B_vS1C_EENS_8epilogue10collective18CollectiveEpilogueINS1E_23Sm100TmaWarpSpecializedILi4ELi2ELi32ELb1ELb0EEEJNS5_IJSG_SG_SH_EEENS5_IJNST_ISG_SC_EENST_INSA_ILi32EEESC_EEEEESJ_SK_SJ_SK_NS1E_6fusion15FusionCallbacksIS1I_NS1O_23LinCombPerRowBiasEltActINS1E_6thread4ReLuESJ_fSJ_SJ_fLi8ELNS_15FloatRoundStyleE2EEES1J_S1N_JEEENS4_5SM1004TMEM4LOAD26SM100_TMEM_LOAD_32dp32b32xENS4_13SM90_TMA_LOADENS12_INS13_ILi2ELi4ELi3EEES16_NST_INS5_IJS17_S1L_EEENS5_IJS1L_SC_EEEEEEENS4_39AutoVectorizingCopyWithAssumedAlignmentILi128EEENS4_14SM90_TMA_STOREES25_S27_S27_EEEvvEEEEvNT_6ParamsE --------------------------
	.section	.nv.info._ZN7cutlass13device_kernelINS_4gemm6kernel13GemmUniversalIN4cute5tupleIJiiiiEEENS1_10collective13CollectiveMmaINS1_35MainloopSm100TmaUmmaWarpSpecializedILi8ELi2ELi4ENS5_IJNS4_1CILi2EEENSA_ILi1EEESC_EEEEENS5_IJNSA_ILi256EEENSA_ILi128EEENSA_ILi64EEEEEENS_6half_tENS5_IJlSC_lEEESJ_SK_NS4_8TiledMMAINS4_8MMA_AtomIJNS4_26SM100_MMA_F16BF16_2x1SM_SSISJ_SJ_fLi256ELi128ELNS4_4UMMA5MajorE0ELSP_0ELNSO_7ScaleInE0ELSQ_0EEEEEENS4_6LayoutINS5_IJSC_SC_SC_EEENS5_IJNSA_ILi0EEESV_SV_EEEEENS5_IJNS4_10UnderscoreESY_SY_EEEEENS4_18SM100_TMA_2SM_LOADENS4_14ComposedLayoutINS4_7SwizzleILi3ELi4ELi3EEENS4_18smem_ptr_flag_bitsILi16EEENST_INS5_IJNSA_ILi8EEESH_EEENS5_IJSH_SC_EEEEEEEvNS4_8identityES11_S1B_vS1C_EENS_8epilogue10collective18CollectiveEpilogueINS1E_23Sm100TmaWarpSpecializedILi4ELi2ELi32ELb1ELb0EEEJNS5_IJSG_SG_SH_EEENS5_IJNST_ISG_SC_EENST_INSA_ILi32EEESC_EEEEESJ_SK_SJ_SK_NS1E_6fusion15FusionCallbacksIS1I_NS1O_23LinCombPerRowBiasEltActINS1E_6thread4ReLuESJ_fSJ_SJ_fLi8ELNS_15FloatRoundStyleE2EEES1J_S1N_JEEENS4_5SM1004TMEM4LOAD26SM100_TMEM_LOAD_32dp32b32xENS4_13SM90_TMA_LOADENS12_INS13_ILi2ELi4ELi3EEES16_NST_INS5_IJS17_S1L_EEENS5_IJS1L_SC_EEEEEEENS4_39AutoVectorizingCopyWithAssumedAlignmentILi128EEENS4_14SM90_TMA_STOREES25_S27_S27_EEEvvEEEEvNT_6ParamsE,"",@"SHT_CUDA_INFO"
	.sectionflags	@""
	.align	4


	//----- nvinfo : EIATTR_CUDA_API_VERSION
	.align		4
        /*0000*/ 	.byte	0x04, 0x37
        /*0002*/ 	.short	(.L_31 - .L_30)
.L_30:
        /*0004*/ 	.word	0x00000082


	//----- nvinfo : EIATTR_KPARAM_INFO
	.align		4
.L_31:
        /*0008*/ 	.byte	0x04, 0x17
        /*000a*/ 	.short	(.L_33 - .L_32)
.L_32:
        /*000c*/ 	.word	0x00000000
        /*0010*/ 	.short	0x0000
        /*0012*/ 	.short	0x0000
        /*0014*/ 	.byte	0x00, 0xf0, 0x01, 0x20


	//----- nvinfo : EIATTR_AT_ENTRY_FRAGMENTS
	.align		4
.L_33:
        /*0018*/ 	.byte	0x04, 0x4f
        /*001a*/ 	.short	(.L_35 - .L_34)


	//   ....[0]....
.L_34:
        /*001c*/ 	.word	0x00000007


	//----- nvinfo : EIATTR_RESERVED_SMEM_USED
	.align		4
.L_35:
        /*0020*/ 	.byte	0x01, 0x41
	.zero		2


	//----- nvinfo : EIATTR_SPARSE_MMA_MASK
	.align		4
        /*0024*/ 	.byte	0x03, 0x50
        /*0026*/ 	.short	0x0000


	//----- nvinfo : EIATTR_TCGEN05_2CTA_USED
	.align		4
        /*0028*/ 	.byte	0x01, 0x52
	.zero		2


	//----- nvinfo : EIATTR_MAXREG_COUNT
	.align		4
        /*002c*/ 	.byte	0x03, 0x1b
        /*002e*/ 	.short	0x00ff


	//----- nvinfo : EIATTR_NUM_BARRIERS
	.align		4
        /*0030*/ 	.byte	0x02, 0x4c
        /*0032*/ 	.byte	0x07
	.zero		1


	//----- nvinfo : EIATTR_EXTERNS
	.align		4
        /*0034*/ 	.byte	0x04, 0x0f
        /*0036*/ 	.short	(.L_37 - .L_36)


	//   ....[0]....
	.align		4
.L_36:
        /*0038*/ 	.word	index@(__assertfail)


	//----- nvinfo : EIATTR_MERCURY_ISA_VERSION
	.align		4
.L_37:
        /*003c*/ 	.byte	0x03, 0x5f
        /*003e*/ 	.short	0x0101


	//----- nvinfo : EIATTR_INT_WARP_WIDE_INSTR_OFFSETS
	.align		4
        /*0040*/ 	.byte	0x04, 0x31
        /*0042*/ 	.short	(.L_39 - .L_38)


	//   ....[0]....
.L_38:
        /*0044*/ 	.word	0x00000d60


	//   ....[1]....
        /*0048*/ 	.word	0x00000e00


	//   ....[2]....
        /*004c*/ 	.word	0x00002150


	//   ....[3]....
        /*0050*/ 	.word	0x00004250


	//   ....[4]....
        /*0054*/ 	.word	0x00004280


	//   ....[5]....
        /*0058*/ 	.word	0x000042d0


	//   ....[6]....
        /*005c*/ 	.word	0x00004bf0


	//   ....[7]....
        /*0060*/ 	.word	0x00004c50


	//   ....[8]....
        /*0064*/ 	.word	0x00004d40


	//   ....[9]....
        /*0068*/ 	.word	0x00004db0


	//   ....[10]....
        /*006c*/ 	.word	0x00004ec0


	//   ....[11]....
        /*0070*/ 	.word	0x00004f50


	//   ....[12]....
        /*0074*/ 	.word	0x00005120


	//   ....[13]....
        /*0078*/ 	.word	0x00005280


	//----- nvinfo : EIATTR_COOP_GROUP_MASK_REGIDS
	.align		4
.L_39:
        /*007c*/ 	.byte	0x04, 0x29
        /*007e*/ 	.short	(.L_41 - .L_40)


	//   ....[0]....
.L_40:
        /*0080*/ 	.word	0xffffffff


	//   ....[1]....
        /*0084*/ 	.word	0xffffffff


	//   ....[2]....
        /*0088*/ 	.word	0xffffffff


	//   ....[3]....
        /*008c*/ 	.word	0xffffffff


	//   ....[4]....
        /*0090*/ 	.word	0xffffffff


	//   ....[5]....
        /*0094*/ 	.word	0xffffffff


	//   ....[6]....
        /*0098*/ 	.word	0xffffffff


	//   ....[7]....
        /*009c*/ 	.word	0xffffffff


	//   ....[8]....
        /*00a0*/ 	.word	0xffffffff


	//   ....[9]....
        /*00a4*/ 	.word	0xffffffff


	//   ....[10]....
        /*00a8*/ 	.word	0xffffffff


	//   ....[11]....
        /*00ac*/ 	.word	0xffffffff


	//   ....[12]....
        /*00b0*/ 	.word	0xffffffff


	//   ....[13]....
        /*00b4*/ 	.word	0xffffffff


	//----- nvinfo : EIATTR_COOP_GROUP_INSTR_OFFSETS
	.align		4
.L_41:
        /*00b8*/ 	.byte	0x04, 0x28
        /*00ba*/ 	.short	(.L_43 - .L_42)


	//   ....[0]....
.L_42:
        /*00bc*/ 	.word	0x000000c0


	//   ....[1]....
        /*00c0*/ 	.word	0x000004d0


	//   ....[2]....
        /*00c4*/ 	.word	0x000006d0


	//   ....[3]....
        /*00c8*/ 	.word	0x00000860


	//   ....[4]....
        /*00cc*/ 	.word	0x00000950


	//   ....[5]....
        /*00d0*/ 	.word	0x00000ab0


	//   ....[6]....
        /*00d4*/ 	.word	0x00000c40


	//   ....[7]....
        /*00d8*/ 	.word	0x00000e80


	//   ....[8]....
        /*00dc*/ 	.word	0x00002030


	//   ....[9]....
        /*00e0*/ 	.word	0x00003040


	//   ....[10]....
        /*00e4*/ 	.word	0x00003510


	//   ....[11]....
        /*00e8*/ 	.word	0x00003540


	//   ....[12]....
        /*00ec*/ 	.word	0x00004160


	//   ....[13]....
        /*00f0*/ 	.word	0x00004370


	//----- nvinfo : EIATTR_VRC_CTA_INIT_COUNT
	.align		4
.L_43:
        /*00f4*/ 	.byte	0x02, 0x4a
        /*00f6*/ 	.byte	0x80
	.zero		1


	//----- nvinfo : EIATTR_SYSCALL_OFFSETS
	.align		4
        /*00f8*/ 	.byte	0x04, 0x46
        /*00fa*/ 	.short	(.L_45 - .L_44)


	//   ....[0]....
.L_44:
        /*00fc*/ 	.word	0x00005d50


	//   ....[1]....
        /*0100*/ 	.word	0x00005e40


	//   ....[2]....
        /*0104*/ 	.word	0x00006760


	//   ....[3]....
        /*0108*/ 	.word	0x000073e0


	//   ....[4]....
        /*010c*/ 	.word	0x00008030


	//   ....[5]....
        /*0110*/ 	.word	0x00008c80


	//----- nvinfo : EIATTR_MBARRIER_INSTR_OFFSETS
	.align		4
.L_45:
        /*0114*/ 	.byte	0x04, 0x39
        /*0116*/ 	.short	(.L_47 - .L_46)


	//   ....[0]....
.L_46:
        /*0118*/ 	.word	0x000005c0
        /*011c*/ 	.word	0x000000ff
        /*0120*/ 	.word	0x00000000
        /*0124*/ 	.short	0x0100
        /*0126*/ 	.byte	0x08
	.zero		1


	//   ....[1]....
        /*0128*/ 	.word	0x000005d0
        /*012c*/ 	.word	0x000000ff
        /*0130*/ 	.word	0x00000040
        /*0134*/ 	.short	0x0100
        /*0136*/ 	.byte	0x08
	.zero		1


	//   ....[2]....
        /*0138*/ 	.word	0x000005e0
        /*013c*/ 	.word	0x000000ff
        /*0140*/ 	.word	0x00000008
        /*0144*/ 	.short	0x0100
        /*0146*/ 	.byte	0x08
	.zero		1


	//   ....[3]....
        /*0148*/ 	.word	0x000005f0
        /*014c*/ 	.word	0x000000ff
        /*0150*/ 	.word	0x00000048
        /*0154*/ 	.short	0x0100
        /*0156*/ 	.byte	0x08
	.zero		1


	//   ....[4]....
        /*0158*/ 	.word	0x00000600
        /*015c*/ 	.word	0x000000ff
        /*0160*/ 	.word	0x00000010
        /*0164*/ 	.short	0x0100
        /*0166*/ 	.byte	0x08
	.zero		1


	//   ....[5]....
        /*0168*/ 	.word	0x00000610
        /*016c*/ 	.word	0x000000ff
        /*0170*/ 	.word	0x00000050
        /*0174*/ 	.short	0x0100
        /*0176*/ 	.byte	0x08
	.zero		1


	//   ....[6]....
        /*0178*/ 	.word	0x00000620
        /*017c*/ 	.word	0x000000ff
        /*0180*/ 	.word	0x00000018
        /*0184*/ 	.short	0x0100
        /*0186*/ 	.byte	0x08
	.zero		1


	//   ....[7]....
        /*0188*/ 	.word	0x00000630
        /*018c*/ 	.word	0x000000ff
        /*0190*/ 	.word	0x00000058
        /*0194*/ 	.short	0x0100
        /*0196*/ 	.byte	0x08
	.zero		1


	//   ....[8]....
        /*0198*/ 	.word	0x00000640
        /*019c*/ 	.word	0x000000ff
        /*01a0*/ 	.word	0x00000020
        /*01a4*/ 	.short	0x0100
        /*01a6*/ 	.byte	0x08
	.zero		1


	//   ....[9]....
        /*01a8*/ 	.word	0x00000650
        /*01ac*/ 	.word	0x000000ff
        /*01b0*/ 	.word	0x00000060
        /*01b4*/ 	.short	0x0100
        /*01b6*/ 	.byte	0x08
	.zero		1


	//   ....[10]....
        /*01b8*/ 	.word	0x00000660
        /*01bc*/ 	.word	0x000000ff
        /*01c0*/ 	.word	0x00000028
        /*01c4*/ 	.short	0x0100
        /*01c6*/ 	.byte	0x08
	.zero		1


	//   ....[11]....
        /*01c8*/ 	.word	0x00000670
        /*01cc*/ 	.word	0x000000ff
        /*01d0*/ 	.word	0x00000068
        /*01d4*/ 	.short	0x0100
        /*01d6*/ 	.byte	0x08
	.zero		1


	//   ....[12]....
        /*01d8*/ 	.word	0x00000680
        /*01dc*/ 	.word	0x000000ff
        /*01e0*/ 	.word	0x00000030
        /*01e4*/ 	.short	0x0100
        /*01e6*/ 	.byte	0x08
	.zero		1


	//   ....[13]....
        /*01e8*/ 	.word	0x00000690
        /*01ec*/ 	.word	0x000000ff
        /*01f0*/ 	.word	0x00000070
        /*01f4*/ 	.short	0x0100
        /*01f6*/ 	.byte	0x08
	.zero		1


	//   ....[14]....
        /*01f8*/ 	.word	0x000006a0
        /*01fc*/ 	.word	0x000000ff
        /*0200*/ 	.word	0x00000038
        /*0204*/ 	.short	0x0100
        /*0206*/ 	.byte	0x08
	.zero		1


	//   ....[15]....
        /*0208*/ 	.word	0x000006b0
        /*020c*/ 	.word	0x000000ff
        /*0210*/ 	.word	0x00000078
        /*0214*/ 	.short	0x0100
        /*0216*/ 	.byte	0x08
	.zero		1


	//   ....[16]....
        /*0218*/ 	.word	0x000007d0
        /*021c*/ 	.word	0x000000ff
        /*0220*/ 	.word	0x00000080
        /*0224*/ 	.short	0x0100
        /*0226*/ 	.byte	0x09
	.zero		1


	//   ....[17]....
        /*0228*/ 	.word	0x000007e0
        /*022c*/ 	.word	0x000000ff
        /*0230*/ 	.word	0x000000a0
        /*0234*/ 	.short	0x0100
        /*0236*/ 	.byte	0x09
	.zero		1


	//   ....[18]....
        /*0238*/ 	.word	0x000007f0
        /*023c*/ 	.word	0x000000ff
        /*0240*/ 	.word	0x00000088
        /*0244*/ 	.short	0x0100
        /*0246*/ 	.byte	0x09
	.zero		1


	//   ....[19]....
        /*0248*/ 	.word	0x00000800
        /*024c*/ 	.word	0x000000ff
        /*0250*/ 	.word	0x000000a8
        /*0254*/ 	.short	0x0100
        /*0256*/ 	.byte	0x09
	.zero		1


	//   ....[20]....
        /*0258*/ 	.word	0x00000810
        /*025c*/ 	.word	0x000000ff
        /*0260*/ 	.word	0x00000090
        /*0264*/ 	.short	0x0100
        /*0266*/ 	.byte	0x09
	.zero		1


	//   ....[21]....
        /*0268*/ 	.word	0x00000820
        /*026c*/ 	.word	0x000000ff
        /*0270*/ 	.word	0x000000b0
        /*0274*/ 	.short	0x0100
        /*0276*/ 	.byte	0x09
	.zero		1


	//   ....[22]....
        /*0278*/ 	.word	0x00000830
        /*027c*/ 	.word	0x000000ff
        /*0280*/ 	.word	0x00000098
        /*0284*/ 	.short	0x0100
        /*0286*/ 	.byte	0x09
	.zero		1


	//   ....[23]....
        /*0288*/ 	.word	0x00000840
        /*028c*/ 	.word	0x000000ff
        /*0290*/ 	.word	0x000000b8
        /*0294*/ 	.short	0x0100
        /*0296*/ 	.byte	0x09
	.zero		1


	//   ....[24]....
        /*0298*/ 	.word	0x00000920
        /*029c*/ 	.word	0x000000ff
        /*02a0*/ 	.word	0x000000c0
        /*02a4*/ 	.short	0x0100
        /*02a6*/ 	.byte	0x08
	.zero		1


	//   ....[25]....
        /*02a8*/ 	.word	0x00000930
        /*02ac*/ 	.word	0x000000ff
        /*02b0*/ 	.word	0x000000c8
        /*02b4*/ 	.short	0x0100
        /*02b6*/ 	.byte	0x08
	.zero		1


	//   ....[26]....
        /*02b8*/ 	.word	0x00000a60
        /*02bc*/ 	.word	0x000000ff
        /*02c0*/ 	.word	0x000000d0
        /*02c4*/ 	.short	0x0100
        /*02c6*/ 	.byte	0x08
	.zero		1


	//   ....[27]....
        /*02c8*/ 	.word	0x00000a70
        /*02cc*/ 	.word	0x000000ff
        /*02d0*/ 	.word	0x000000e0
        /*02d4*/ 	.short	0x0100
        /*02d6*/ 	.byte	0x08
	.zero		1


	//   ....[28]....
        /*02d8*/ 	.word	0x00000a80
        /*02dc*/ 	.word	0x000000ff
        /*02e0*/ 	.word	0x000000d8
        /*02e4*/ 	.short	0x0100
        /*02e6*/ 	.byte	0x08
	.zero		1


	//   ....[29]....
        /*02e8*/ 	.word	0x00000a90
        /*02ec*/ 	.word	0x000000ff
        /*02f0*/ 	.word	0x000000e8
        /*02f4*/ 	.short	0x0100
        /*02f6*/ 	.byte	0x08
	.zero		1


	//   ....[30]....
        /*02f8*/ 	.word	0x00000bb0
        /*02fc*/ 	.word	0x000000ff
        /*0300*/ 	.word	0x000000f0
        /*0304*/ 	.short	0x0100
        /*0306*/ 	.byte	0x09
	.zero		1


	//   ....[31]....
        /*0308*/ 	.word	0x00000bc0
        /*030c*/ 	.word	0x000000ff
        /*0310*/ 	.word	0x00000110
        /*0314*/ 	.short	0x0100
        /*0316*/ 	.byte	0x09
	.zero		1


	//   ....[32]....
        /*0318*/ 	.word	0x00000bd0
        /*031c*/ 	.word	0x000000ff
        /*0320*/ 	.word	0x000000f8
        /*0324*/ 	.short	0x0100
        /*0326*/ 	.byte	0x09
	.zero		1


	//   ....[33]....
        /*0328*/ 	.word	0x00000be0
        /*032c*/ 	.word	0x000000ff
        /*0330*/ 	.word	0x00000118
        /*0334*/ 	.short	0x0100
        /*0336*/ 	.byte	0x09
	.zero		1


	//   ....[34]....
        /*0338*/ 	.word	0x00000bf0
        /*033c*/ 	.word	0x000000ff
        /*0340*/ 	.word	0x00000100
        /*0344*/ 	.short	0x0100
        /*0346*/ 	.byte	0x09
	.zero		1


	//   ....[35]....
        /*0348*/ 	.word	0x00000c00
        /*034c*/ 	.word	0x000000ff
        /*0350*/ 	.word	0x00000120
        /*0354*/ 	.short	0x0100
        /*0356*/ 	.byte	0x09
	.zero		1


	//   ....[36]....
        /*0358*/ 	.word	0x00000c10
        /*035c*/ 	.word	0x000000ff
        /*0360*/ 	.word	0x00000108
        /*0364*/ 	.short	0x0100
        /*0366*/ 	.byte	0x09
	.zero		1


	//   ....[37]....
        /*0368*/ 	.word	0x00000c20
        /*036c*/ 	.word	0x000000ff
        /*0370*/ 	.word	0x00000128
        /*0374*/ 	.short	0x0100
        /*0376*/ 	.byte	0x09
	.zero		1


	//   ....[38]....
        /*0378*/ 	.word	0x00000d10
        /*037c*/ 	.word	0x000000ff
        /*0380*/ 	.word	0x00000130
        /*0384*/ 	.short	0x0100
        /*0386*/ 	.byte	0x08
	.zero		1


	//   ....[39]....
        /*0388*/ 	.word	0x00000d20
        /*038c*/ 	.word	0x000000ff
        /*0390*/ 	.word	0x00000140
        /*0394*/ 	.short	0x0100
        /*0396*/ 	.byte	0x08
	.zero		1


	//   ....[40]....
        /*0398*/ 	.word	0x00000d30
        /*039c*/ 	.word	0x000000ff
        /*03a0*/ 	.word	0x00000138
        /*03a4*/ 	.short	0x0100
        /*03a6*/ 	.byte	0x08
	.zero		1


	//   ....[41]....
        /*03a8*/ 	.word	0x00000d40
        /*03ac*/ 	.word	0x000000ff
        /*03b0*/ 	.word	0x00000148
        /*03b4*/ 	.short	0x0100
        /*03b6*/ 	.byte	0x08
	.zero		1


	//   ....[42]....
        /*03b8*/ 	.word	0x00000e30
        /*03bc*/ 	.word	0x000000ff
        /*03c0*/ 	.word	0x00000150
        /*03c4*/ 	.short	0x0100
        /*03c6*/ 	.byte	0x06
	.zero		1


	//   ....[43]....
        /*03c8*/ 	.word	0x00001820
        /*03cc*/ 	.word	0x00000002
        /*03d0*/ 	.word	0x00000140
        /*03d4*/ 	.short	0x010a
        /*03d6*/ 	.byte	0xff
	.zero		1


	//   ....[44]....
        /*03d8*/ 	.word	0x00001850
        /*03dc*/ 	.word	0x00000002
        /*03e0*/ 	.word	0x00000130
        /*03e4*/ 	.short	0x0101
        /*03e6*/ 	.byte	0xff
	.zero		1


	//   ....[45]....
        /*03e8*/ 	.word	0x00001920
        /*03ec*/ 	.word	0x000000ff
        /*03f0*/ 	.word	0x00000040
        /*03f4*/ 	.short	0x010a
        /*03f6*/ 	.byte	0x08
	.zero		1


	//   ....[46]....
        /*03f8*/ 	.word	0x00001a20
        /*03fc*/ 	.word	0x000000ff
        /*0400*/ 	.word	0x00000040
        /*0404*/ 	.short	0x010a
        /*0406*/ 	.byte	0x29
	.zero		1


	//   ....[47]....
        /*0408*/ 	.word	0x00001bd0
        /*040c*/ 	.word	0x000000ff
        /*0410*/ 	.word	0x00000040
        /*0414*/ 	.short	0x010a
        /*0416*/ 	.byte	0x08
	.zero		1


	//   ....[48]....
        /*0418*/ 	.word	0x00001cf0
        /*041c*/ 	.word	0x000000ff
        /*0420*/ 	.word	0x000000c8
        /*0424*/ 	.short	0x0101
        /*0426*/ 	.byte	0x04
	.zero		1


	//   ....[49]....
        /*0428*/ 	.word	0x00001d00
        /*042c*/ 	.word	0x000000ff
        /*0430*/ 	.word	0x00000040
        /*0434*/ 	.short	0x010a
        /*0436*/ 	.byte	0x08
	.zero		1


	//   ....[50]....
        /*0438*/ 	.word	0x00001d80
        /*043c*/ 	.word	0x000000ff
        /*0440*/ 	.word	0x00000040
        /*0444*/ 	.short	0x010a
        /*0446*/ 	.byte	0x11
	.zero		1


	//   ....[51]....
        /*0448*/ 	.word	0x00001f10
        /*044c*/ 	.word	0x000000ff
        /*0450*/ 	.word	0x00000040
        /*0454*/ 	.short	0x010a
        /*0456*/ 	.byte	0x08
	.zero		1


	//   ....[52]....
        /*0458*/ 	.word	0x00002060
        /*045c*/ 	.word	0x00000002
        /*0460*/ 	.word	0x000000d0
        /*0464*/ 	.short	0x010a
        /*0466*/ 	.byte	0xff
	.zero		1


	//   ....[53]....
        /*0468*/ 	.word	0x00002120
        /*046c*/ 	.word	0x00000002
        /*0470*/ 	.word	0x00000000
        /*0474*/ 	.short	0x0101
        /*0476*/ 	.byte	0xff
	.zero		1


	//   ....[54]....
        /*0478*/ 	.word	0x00002680
        /*047c*/ 	.word	0x000000ff
        /*0480*/ 	.word	0x00000000
        /*0484*/ 	.short	0x010a
        /*0486*/ 	.byte	0x05
	.zero		1


	//   ....[55]....
        /*0488*/ 	.word	0x00002710
        /*048c*/ 	.word	0x000000ff
        /*0490*/ 	.word	0x00000000
        /*0494*/ 	.short	0x010a
        /*0496*/ 	.byte	0x05
	.zero		1


	//   ....[56]....
        /*0498*/ 	.word	0x000027a0
        /*049c*/ 	.word	0x000000ff
        /*04a0*/ 	.word	0x00000000
        /*04a4*/ 	.short	0x010a
        /*04a6*/ 	.byte	0x05
	.zero		1


	//   ....[57]....
        /*04a8*/ 	.word	0x00002830
        /*04ac*/ 	.word	0x000000ff
        /*04b0*/ 	.word	0x00000000
        /*04b4*/ 	.short	0x010a
        /*04b6*/ 	.byte	0x05
	.zero		1


	//   ....[58]....
        /*04b8*/ 	.word	0x000028c0
        /*04bc*/ 	.word	0x000000ff
        /*04c0*/ 	.word	0x00000000
        /*04c4*/ 	.short	0x010a
        /*04c6*/ 	.byte	0x05
	.zero		1


	//   ....[59]....
        /*04c8*/ 	.word	0x00002950
        /*04cc*/ 	.word	0x000000ff
        /*04d0*/ 	.word	0x00000000
        /*04d4*/ 	.short	0x010a
        /*04d6*/ 	.byte	0x05
	.zero		1


	//   ....[60]....
        /*04d8*/ 	.word	0x000029e0
        /*04dc*/ 	.word	0x000000ff
        /*04e0*/ 	.word	0x00000000
        /*04e4*/ 	.short	0x010a
        /*04e6*/ 	.byte	0x05
	.zero		1


	//   ....[61]....
        /*04e8*/ 	.word	0x00002a80
        /*04ec*/ 	.word	0x00000000
        /*04f0*/ 	.word	0x00000000
        /*04f4*/ 	.short	0x010a
        /*04f6*/ 	.byte	0xff
	.zero		1


	//   ....[62]....
        /*04f8*/ 	.word	0x00002ba0
        /*04fc*/ 	.word	0x00000000
        /*0500*/ 	.word	0x00000130
        /*0504*/ 	.short	0x010a
        /*0506*/ 	.byte	0xff
	.zero		1


	//   ....[63]....
        /*0508*/ 	.word	0x00002c10
        /*050c*/ 	.word	0x00000000
        /*0510*/ 	.word	0x00000000
        /*0514*/ 	.short	0x0101
        /*0516*/ 	.byte	0xff
	.zero		1


	//   ....[64]....
        /*0518*/ 	.word	0x00002c30
        /*051c*/ 	.word	0x000000ff
        /*0520*/ 	.word	0x000000e0
        /*0524*/ 	.short	0x010a
        /*0526*/ 	.byte	0x05
	.zero		1


	//   ....[65]....
        /*0528*/ 	.word	0x00002d50
        /*052c*/ 	.word	0x00000000
        /*0530*/ 	.word	0x000000d0
        /*0534*/ 	.short	0x010a
        /*0536*/ 	.byte	0xff
	.zero		1


	//   ....[66]....
        /*0538*/ 	.word	0x00002e50
        /*053c*/ 	.word	0x00000000
        /*0540*/ 	.word	0x00000000
        /*0544*/ 	.short	0x0101
        /*0546*/ 	.byte	0xff
	.zero		1


	//   ....[67]....
        /*0548*/ 	.word	0x00002ee0
        /*054c*/ 	.word	0x000000ff
        /*0550*/ 	.word	0x000000e0
        /*0554*/ 	.short	0x0106
        /*0556*/ 	.byte	0x05
	.zero		1


	//   ....[68]....
        /*0558*/ 	.word	0x00002f00
        /*055c*/ 	.word	0x000000ff
        /*0560*/ 	.word	0x000000e0
        /*0564*/ 	.short	0x010a
        /*0566*/ 	.byte	0x05
	.zero		1


	//   ....[69]....
        /*0568*/ 	.word	0x00002f90
        /*056c*/ 	.word	0x000000ff
        /*0570*/ 	.word	0x000000e0
        /*0574*/ 	.short	0x0106
        /*0576*/ 	.byte	0x04
	.zero		1


	//   ....[70]....
        /*0578*/ 	.word	0x00002fd0
        /*057c*/ 	.word	0x00000000
        /*0580*/ 	.word	0x000000e0
        /*0584*/ 	.short	0x010a
        /*0586*/ 	.byte	0xff
	.zero		1


	//   ....[71]....
        /*0588*/ 	.word	0x00003210
        /*058c*/ 	.word	0x000000ff
        /*0590*/ 	.word	0x00000008
        /*0594*/ 	.short	0x010a
        /*0596*/ 	.byte	0x06
	.zero		1


	//   ....[72]....
        /*0598*/ 	.word	0x00003230
        /*059c*/ 	.word	0x000000ff
        /*05a0*/ 	.word	0x00000008
        /*05a4*/ 	.short	0x010a
        /*05a6*/ 	.byte	0x06
	.zero		1


	//   ....[73]....
        /*05a8*/ 	.word	0x000033c0
        /*05ac*/ 	.word	0x000000ff
        /*05b0*/ 	.word	0x00000008
        /*05b4*/ 	.short	0x010a
        /*05b6*/ 	.byte	0x06
	.zero		1


	//   ....[74]....
        /*05b8*/ 	.word	0x000033e0
        /*05bc*/ 	.word	0x000000ff
        /*05c0*/ 	.word	0x00000008
        /*05c4*/ 	.short	0x010a
        /*05c6*/ 	.byte	0x06
	.zero		1


	//   ....[75]....
        /*05c8*/ 	.word	0x000034a0
        /*05cc*/ 	.word	0x000000ff
        /*05d0*/ 	.word	0x00000000
        /*05d4*/ 	.short	0x0101
        /*05d6*/ 	.byte	0x07
	.zero		1


	//   ....[76]....
        /*05d8*/ 	.word	0x000037e0
        /*05dc*/ 	.word	0x00000000
        /*05e0*/ 	.word	0x000000d0
        /*05e4*/ 	.short	0x010a
        /*05e6*/ 	.byte	0xff
	.zero		1


	//   ....[77]....
        /*05e8*/ 	.word	0x000038a0
        /*05ec*/ 	.word	0x00000000
        /*05f0*/ 	.word	0x00000000
        /*05f4*/ 	.short	0x0101
        /*05f6*/ 	.byte	0xff
	.zero		1


	//   ....[78]....
        /*05f8*/ 	.word	0x00003960
        /*05fc*/ 	.word	0x000000ff
        /*0600*/ 	.word	0x00000000
        /*0604*/ 	.short	0x010a
        /*0606*/ 	.byte	0x08
	.zero		1


	//   ....[79]....
        /*0608*/ 	.word	0x00003970
        /*060c*/ 	.word	0x000000ff
        /*0610*/ 	.word	0x00000110
        /*0614*/ 	.short	0x010a
        /*0616*/ 	.byte	0x09
	.zero		1


	//   ....[80]....
        /*0618*/ 	.word	0x00003a20
        /*061c*/ 	.word	0x000000ff
        /*0620*/ 	.word	0x00000000
        /*0624*/ 	.short	0x010a
        /*0626*/ 	.byte	0x08
	.zero		1


	//   ....[81]....
        /*0628*/ 	.word	0x00003b50
        /*062c*/ 	.word	0x000000ff
        /*0630*/ 	.word	0x00000000
        /*0634*/ 	.short	0x010a
        /*0636*/ 	.byte	0x1e
	.zero		1


	//   ....[82]....
        /*0638*/ 	.word	0x00003e50
        /*063c*/ 	.word	0x000000ff
        /*0640*/ 	.word	0x00000000
        /*0644*/ 	.short	0x010a
        /*0646*/ 	.byte	0x08
	.zero		1


	//   ....[83]....
        /*0648*/ 	.word	0x00003ee0
        /*064c*/ 	.word	0x000000ff
        /*0650*/ 	.word	0x00000000
        /*0654*/ 	.short	0x010a
        /*0656*/ 	.byte	0x08
	.zero		1


	//   ....[84]....
        /*0658*/ 	.word	0x00003f70
        /*065c*/ 	.word	0x000000ff
        /*0660*/ 	.word	0x00000000
        /*0664*/ 	.short	0x010a
        /*0666*/ 	.byte	0x08
	.zero		1


	//   ....[85]....
        /*0668*/ 	.word	0x00004010
        /*066c*/ 	.word	0x00000000
        /*0670*/ 	.word	0x00000000
        /*0674*/ 	.short	0x010a
        /*0676*/ 	.byte	0xff
	.zero		1


	//   ....[86]....
        /*0678*/ 	.word	0x00004050
        /*067c*/ 	.word	0x00000000
        /*0680*/ 	.word	0x00000000
        /*0684*/ 	.short	0x010a
        /*0686*/ 	.byte	0xff
	.zero		1


	//   ....[87]....
        /*0688*/ 	.word	0x000040c0
        /*068c*/ 	.word	0x000000ff
        /*0690*/ 	.word	0x00000000
        /*0694*/ 	.short	0x0101
        /*0696*/ 	.byte	0x05
	.zero		1


	//   ....[88]....
        /*0698*/ 	.word	0x00004100
        /*069c*/ 	.word	0x000000ff
        /*06a0*/ 	.word	0x00000150
        /*06a4*/ 	.short	0x010a
        /*06a6*/ 	.byte	0x07
	.zero		1


	//   ....[89]....
        /*06a8*/ 	.word	0x00004150
        /*06ac*/ 	.word	0x000000ff
        /*06b0*/ 	.word	0x00000000
        /*06b4*/ 	.short	0x0101
        /*06b6*/ 	.byte	0x05
	.zero		1


	//   ....[90]....
        /*06b8*/ 	.word	0x000045a0
        /*06bc*/ 	.word	0x00000000
        /*06c0*/ 	.word	0x000000d0
        /*06c4*/ 	.short	0x010a
        /*06c6*/ 	.byte	0xff
	.zero		1


	//   ....[91]....
        /*06c8*/ 	.word	0x00004660
        /*06cc*/ 	.word	0x00000000
        /*06d0*/ 	.word	0x00000000
        /*06d4*/ 	.short	0x0101
        /*06d6*/ 	.byte	0xff
	.zero		1


	//   ....[92]....
        /*06d8*/ 	.word	0x00004980
        /*06dc*/ 	.word	0x000000ff
        /*06e0*/ 	.word	0x000000c8
        /*06e4*/ 	.short	0x010a
        /*06e6*/ 	.byte	0x06
	.zero		1


	//   ....[93]....
        /*06e8*/ 	.word	0x00004b70
        /*06ec*/ 	.word	0x000000ff
        /*06f0*/ 	.word	0x000000a0
        /*06f4*/ 	.short	0x010a
        /*06f6*/ 	.byte	0x06
	.zero		1


	//   ....[94]....
        /*06f8*/ 	.word	0x00004cf0
        /*06fc*/ 	.word	0x000000ff
        /*0700*/ 	.word	0x00000080
        /*0704*/ 	.short	0x010b
        /*0706*/ 	.byte	0x06
	.zero		1


	//   ....[95]....
        /*0708*/ 	.word	0x00004d00
        /*070c*/ 	.word	0x000000ff
        /*0710*/ 	.word	0x00000000
        /*0714*/ 	.short	0x0101
        /*0716*/ 	.byte	0x08
	.zero		1


	//   ....[96]....
        /*0718*/ 	.word	0x00004d10
        /*071c*/ 	.word	0x000000ff
        /*0720*/ 	.word	0x000000a8
        /*0724*/ 	.short	0x010a
        /*0726*/ 	.byte	0x06
	.zero		1


	//   ....[97]....
        /*0728*/ 	.word	0x00004e60
        /*072c*/ 	.word	0x000000ff
        /*0730*/ 	.word	0x00000088
        /*0734*/ 	.short	0x010b
        /*0736*/ 	.byte	0x06
	.zero		1


	//   ....[98]....
        /*0738*/ 	.word	0x00004e70
        /*073c*/ 	.word	0x000000ff
        /*0740*/ 	.word	0x00000000
        /*0744*/ 	.short	0x0101
        /*0746*/ 	.byte	0x08
	.zero		1


	//   ....[99]....
        /*0748*/ 	.word	0x00004e80
        /*074c*/ 	.word	0x000000ff
        /*0750*/ 	.word	0x000000b0
        /*0754*/ 	.short	0x010a
        /*0756*/ 	.byte	0x06
	.zero		1


	//   ....[100]....
        /*0758*/ 	.word	0x00005000
        /*075c*/ 	.word	0x000000ff
        /*0760*/ 	.word	0x00000090
        /*0764*/ 	.short	0x010b
        /*0766*/ 	.byte	0x06
	.zero		1


	//   ....[101]....
        /*0768*/ 	.word	0x00005040
        /*076c*/ 	.word	0x000000ff
        /*0770*/ 	.word	0x00000000
        /*0774*/ 	.short	0x0101
        /*0776*/ 	.byte	0x08
	.zero		1


	//   ....[102]....
        /*0778*/ 	.word	0x00005080
        /*077c*/ 	.word	0x000000ff
        /*0780*/ 	.word	0x000000b8
        /*0784*/ 	.short	0x010a
        /*0786*/ 	.byte	0x06
	.zero		1


	//   ....[103]....
        /*0788*/ 	.word	0x000052c0
        /*078c*/ 	.word	0x000000ff
        /*0790*/ 	.word	0x00000098
        /*0794*/ 	.short	0x010b
        /*0796*/ 	.byte	0x06
	.zero		1


	//   ....[104]....
        /*0798*/ 	.word	0x000052e0
        /*079c*/ 	.word	0x000000ff
        /*07a0*/ 	.word	0x00000000
        /*07a4*/ 	.short	0x0101
        /*07a6*/ 	.byte	0x0d
	.zero		1


	//   ....[105]....
        /*07a8*/ 	.word	0x00005310
        /*07ac*/ 	.word	0x000000ff
        /*07b0*/ 	.word	0x000000a0
        /*07b4*/ 	.short	0x010a
        /*07b6*/ 	.byte	0x06
	.zero		1


	//   ....[106]....
        /*07b8*/ 	.word	0x00005330
        /*07bc*/ 	.word	0x000000ff
        /*07c0*/ 	.word	0x000000a8
        /*07c4*/ 	.short	0x010a
        /*07c6*/ 	.byte	0x06
	.zero		1


	//   ....[107]....
        /*07c8*/ 	.word	0x00005350
        /*07cc*/ 	.word	0x000000ff
        /*07d0*/ 	.word	0x000000b0
        /*07d4*/ 	.short	0x010a
        /*07d6*/ 	.byte	0x06
	.zero		1


	//   ....[108]....
        /*07d8*/ 	.word	0x00005390
        /*07dc*/ 	.word	0x00000000
        /*07e0*/ 	.word	0x000000b8
        /*07e4*/ 	.short	0x010a
        /*07e6*/ 	.byte	0xff
	.zero		1


	//   ....[109]....
        /*07e8*/ 	.word	0x00005710
        /*07ec*/ 	.word	0x00000000
        /*07f0*/ 	.word	0x000000d0
        /*07f4*/ 	.short	0x010a
        /*07f6*/ 	.byte	0xff
	.zero		1


	//   ....[110]....
        /*07f8*/ 	.word	0x00005820
        /*07fc*/ 	.word	0x00000000
        /*0800*/ 	.word	0x00000000
        /*0804*/ 	.short	0x0101
        /*0806*/ 	.byte	0xff
	.zero		1


	//   ....[111]....
        /*0808*/ 	.word	0x000062f0
        /*080c*/ 	.word	0x000000ff
        /*0810*/ 	.word	0x00000080
        /*0814*/ 	.short	0x010a
        /*0816*/ 	.byte	0x29
	.zero		1


	//   ....[112]....
        /*0818*/ 	.word	0x00006450
        /*081c*/ 	.word	0x00000078
        /*0820*/ 	.word	0x000000f0
        /*0824*/ 	.short	0x010a
        /*0826*/ 	.byte	0xff
	.zero		1


	//   ....[113]....
        /*0828*/ 	.word	0x00006550
        /*082c*/ 	.word	0x000000ff
        /*0830*/ 	.word	0x00000080
        /*0834*/ 	.short	0x010a
        /*0836*/ 	.byte	0x29
	.zero		1


	//   ....[114]....
        /*0838*/ 	.word	0x00006640
        /*083c*/ 	.word	0x00000078
        /*0840*/ 	.word	0x000000f0
        /*0844*/ 	.short	0x010a
        /*0846*/ 	.byte	0xff
	.zero		1


	//   ....[115]....
        /*0848*/ 	.word	0x00007110
        /*084c*/ 	.word	0x00000000
        /*0850*/ 	.word	0x00000000
        /*0854*/ 	.short	0x0101
        /*0856*/ 	.byte	0xff
	.zero		1


	//   ....[116]....
        /*0858*/ 	.word	0x00007120
        /*085c*/ 	.word	0x00000003
        /*0860*/ 	.word	0x00000080
        /*0864*/ 	.short	0x010a
        /*0866*/ 	.byte	0xff
	.zero		1


	//   ....[117]....
        /*0868*/ 	.word	0x00007200
        /*086c*/ 	.word	0x00000003
        /*0870*/ 	.word	0x00000080
        /*0874*/ 	.short	0x010a
        /*0876*/ 	.byte	0xff
	.zero		1


	//   ....[118]....
        /*0878*/ 	.word	0x00007d60
        /*087c*/ 	.word	0x00000030
        /*0880*/ 	.word	0x00000000
        /*0884*/ 	.short	0x0101
        /*0886*/ 	.byte	0xff
	.zero		1


	//   ....[119]....
        /*0888*/ 	.word	0x00007d80
        /*088c*/ 	.word	0x00000000
        /*0890*/ 	.word	0x00000080
        /*0894*/ 	.short	0x010a
        /*0896*/ 	.byte	0xff
	.zero		1


	//   ....[120]....
        /*0898*/ 	.word	0x00007e50
        /*089c*/ 	.word	0x00000000
        /*08a0*/ 	.word	0x00000080
        /*08a4*/ 	.short	0x010a
        /*08a6*/ 	.byte	0xff
	.zero		1


	//   ....[121]....
        /*08a8*/ 	.word	0x000089b0
        /*08ac*/ 	.word	0x00000030
        /*08b0*/ 	.word	0x00000000
        /*08b4*/ 	.short	0x0101
        /*08b6*/ 	.byte	0xff
	.zero		1


	//   ....[122]....
        /*08b8*/ 	.word	0x000089d0
        /*08bc*/ 	.word	0x00000000
        /*08c0*/ 	.word	0x00000080
        /*08c4*/ 	.short	0x010a
        /*08c6*/ 	.byte	0xff
	.zero		1


	//   ....[123]....
        /*08c8*/ 	.word	0x00008aa0
        /*08cc*/ 	.word	0x00000000
        /*08d0*/ 	.word	0x00000080
        /*08d4*/ 	.short	0x010a
        /*08d6*/ 	.byte	0xff
	.zero		1


	//   ....[124]....
        /*08d8*/ 	.word	0x00008d70
        /*08dc*/ 	.word	0x00000078
        /*08e0*/ 	.word	0x00000000
        /*08e4*/ 	.short	0x0101
        /*08e6*/ 	.byte	0xff
	.zero		1


	//   ....[125]....
        /*08e8*/ 	.word	0x00009650
        /*08ec*/ 	.word	0x00000000
        /*08f0*/ 	.word	0x00000000
        /*08f4*/ 	.short	0x0101
        /*08f6*/ 	.byte	0xff
	.zero		1


	//   ....[126]....
        /*08f8*/ 	.word	0x000098e0
        /*08fc*/ 	.word	0x000000ff
        /*0900*/ 	.word	0x00000000
        /*0904*/ 	.short	0x0101
        /*0906*/ 	.byte	0x04
	.zero		1


	//   ....[127]....
        /*0908*/ 	.word	0x00009900
        /*090c*/ 	.word	0x00000002
        /*0910*/ 	.word	0x00000140
        /*0914*/ 	.short	0x010a
        /*0916*/ 	.byte	0xff
	.zero		1


	//   ....[128]....
        /*0918*/ 	.word	0x00009960
        /*091c*/ 	.word	0x00000002
        /*0920*/ 	.word	0x00000040
        /*0924*/ 	.short	0x010a
        /*0926*/ 	.byte	0xff
	.zero		1


	//   ....[129]....
        /*0928*/ 	.word	0x000099c0
        /*092c*/ 	.word	0x00000002
        /*0930*/ 	.word	0x00000040
        /*0934*/ 	.short	0x010a
        /*0936*/ 	.byte	0xff
	.zero		1


	//   ....[130]....
        /*0938*/ 	.word	0x00009a10
        /*093c*/ 	.word	0x00000002
        /*0940*/ 	.word	0x000000d0
        /*0944*/ 	.short	0x010a
        /*0946*/ 	.byte	0xff
	.zero		1


	//   ....[131]....
        /*0948*/ 	.word	0x00009a70
        /*094c*/ 	.word	0x00000000
        /*0950*/ 	.word	0x00000000
        /*0954*/ 	.short	0x010a
        /*0956*/ 	.byte	0xff
	.zero		1


	//   ....[132]....
        /*0958*/ 	.word	0x00009ad0
        /*095c*/ 	.word	0x00000000
        /*0960*/ 	.word	0x00000000
        /*0964*/ 	.short	0x010a
        /*0966*/ 	.byte	0xff
	.zero		1


	//   ....[133]....
        /*0968*/ 	.word	0x00009b30
        /*096c*/ 	.word	0x00000000
        /*0970*/ 	.word	0x00000000
        /*0974*/ 	.short	0x010a
        /*0976*/ 	.byte	0xff
	.zero		1


	//   ....[134]....
        /*0978*/ 	.word	0x00009b90
        /*097c*/ 	.word	0x00000000
        /*0980*/ 	.word	0x00000000
        /*0984*/ 	.short	0x010a
        /*0986*/ 	.byte	0xff
	.zero		1


	//   ....[135]....
        /*0988*/ 	.word	0x00009bf0
        /*098c*/ 	.word	0x00000000
        /*0990*/ 	.word	0x00000000
        /*0994*/ 	.short	0x010a
        /*0996*/ 	.byte	0xff
	.zero		1


	//   ....[136]....
        /*0998*/ 	.word	0x00009c50
        /*099c*/ 	.word	0x00000000
        /*09a0*/ 	.word	0x00000000
        /*09a4*/ 	.short	0x010a
        /*09a6*/ 	.byte	0xff
	.zero		1


	//   ....[137]....
        /*09a8*/ 	.word	0x00009cb0
        /*09ac*/ 	.word	0x00000000
        /*09b0*/ 	.word	0x00000000
        /*09b4*/ 	.short	0x010a
        /*09b6*/ 	.byte	0xff
	.zero		1


	//   ....[138]....
        /*09b8*/ 	.word	0x00009d00
        /*09bc*/ 	.word	0x00000000
        /*09c0*/ 	.word	0x00000130
        /*09c4*/ 	.short	0x010a
        /*09c6*/ 	.byte	0xff
	.zero		1


	//   ....[139]....
        /*09c8*/ 	.word	0x00009d60
        /*09cc*/ 	.word	0x00000000
        /*09d0*/ 	.word	0x000000e0
        /*09d4*/ 	.short	0x010a
        /*09d6*/ 	.byte	0xff
	.zero		1


	//   ....[140]....
        /*09d8*/ 	.word	0x00009db0
        /*09dc*/ 	.word	0x00000000
        /*09e0*/ 	.word	0x000000d0
        /*09e4*/ 	.short	0x010a
        /*09e6*/ 	.byte	0xff
	.zero		1


	//   ....[141]....
        /*09e8*/ 	.word	0x00009e10
        /*09ec*/ 	.word	0x00000000
        /*09f0*/ 	.word	0x000000e0
        /*09f4*/ 	.short	0x010a
        /*09f6*/ 	.byte	0xff
	.zero		1


	//   ....[142]....
        /*09f8*/ 	.word	0x00009e70
        /*09fc*/ 	.word	0x00000004
        /*0a00*/ 	.word	0x00000008
        /*0a04*/ 	.short	0x010a
        /*0a06*/ 	.byte	0xff
	.zero		1


	//   ....[143]....
        /*0a08*/ 	.word	0x00009f50
        /*0a0c*/ 	.word	0x00000002
        /*0a10*/ 	.word	0x00000008
        /*0a14*/ 	.short	0x010a
        /*0a16*/ 	.byte	0xff
	.zero		1


	//   ....[144]....
        /*0a18*/ 	.word	0x00009fa0
        /*0a1c*/ 	.word	0x00000000
        /*0a20*/ 	.word	0x000000d0
        /*0a24*/ 	.short	0x010a
        /*0a26*/ 	.byte	0xff
	.zero		1


	//   ....[145]....
        /*0a28*/ 	.word	0x0000a000
        /*0a2c*/ 	.word	0x00000000
        /*0a30*/ 	.word	0x00000110
        /*0a34*/ 	.short	0x010a
        /*0a36*/ 	.byte	0xff
	.zero		1


	//   ....[146]....
        /*0a38*/ 	.word	0x0000a060
        /*0a3c*/ 	.word	0x00000000
        /*0a40*/ 	.word	0x00000000
        /*0a44*/ 	.short	0x010a
        /*0a46*/ 	.byte	0xff
	.zero		1


	//   ....[147]....
        /*0a48*/ 	.word	0x0000a0c0
        /*0a4c*/ 	.word	0x00000000
        /*0a50*/ 	.word	0x00000000
        /*0a54*/ 	.short	0x010a
        /*0a56*/ 	.byte	0xff
	.zero		1


	//   ....[148]....
        /*0a58*/ 	.word	0x0000a120
        /*0a5c*/ 	.word	0x00000000
        /*0a60*/ 	.word	0x00000000
        /*0a64*/ 	.short	0x010a
        /*0a66*/ 	.byte	0xff
	.zero		1


	//   ....[149]....
        /*0a68*/ 	.word	0x0000a180
        /*0a6c*/ 	.word	0x00000000
        /*0a70*/ 	.word	0x00000000
        /*0a74*/ 	.short	0x010a
        /*0a76*/ 	.byte	0xff
	.zero		1


	//   ....[150]....
        /*0a78*/ 	.word	0x0000a1e0
        /*0a7c*/ 	.word	0x00000000
        /*0a80*/ 	.word	0x00000150
        /*0a84*/ 	.short	0x010a
        /*0a86*/ 	.byte	0xff
	.zero		1


	//   ....[151]....
        /*0a88*/ 	.word	0x0000a230
        /*0a8c*/ 	.word	0x00000000
        /*0a90*/ 	.word	0x000000d0
        /*0a94*/ 	.short	0x010a
        /*0a96*/ 	.byte	0xff
	.zero		1


	//   ....[152]....
        /*0a98*/ 	.word	0x0000a290
        /*0a9c*/ 	.word	0x00000000
        /*0aa0*/ 	.word	0x000000c8
        /*0aa4*/ 	.short	0x010a
        /*0aa6*/ 	.byte	0xff
	.zero		1


	//   ....[153]....
        /*0aa8*/ 	.word	0x0000a2f0
        /*0aac*/ 	.word	0x00000000
        /*0ab0*/ 	.word	0x000000a0
        /*0ab4*/ 	.short	0x010a
        /*0ab6*/ 	.byte	0xff
	.zero		1


	//   ....[154]....
        /*0ab8*/ 	.word	0x0000a350
        /*0abc*/ 	.word	0x00000000
        /*0ac0*/ 	.word	0x000000a8
        /*0ac4*/ 	.short	0x010a
        /*0ac6*/ 	.byte	0xff
	.zero		1


	//   ....[155]....
        /*0ac8*/ 	.word	0x0000a3b0
        /*0acc*/ 	.word	0x00000000
        /*0ad0*/ 	.word	0x000000b0
        /*0ad4*/ 	.short	0x010a
        /*0ad6*/ 	.byte	0xff
	.zero		1


	//   ....[156]....
        /*0ad8*/ 	.word	0x0000a410
        /*0adc*/ 	.word	0x00000000
        /*0ae0*/ 	.word	0x000000b8
        /*0ae4*/ 	.short	0x010a
        /*0ae6*/ 	.byte	0xff
	.zero		1


	//   ....[157]....
        /*0ae8*/ 	.word	0x0000a470
        /*0aec*/ 	.word	0x00000000
        /*0af0*/ 	.word	0x000000a0
        /*0af4*/ 	.short	0x010a
        /*0af6*/ 	.byte	0xff
	.zero		1


	//   ....[158]....
        /*0af8*/ 	.word	0x0000a4d0
        /*0afc*/ 	.word	0x00000000
        /*0b00*/ 	.word	0x000000a8
        /*0b04*/ 	.short	0x010a
        /*0b06*/ 	.byte	0xff
	.zero		1


	//   ....[159]....
        /*0b08*/ 	.word	0x0000a530
        /*0b0c*/ 	.word	0x00000000
        /*0b10*/ 	.word	0x000000b0
        /*0b14*/ 	.short	0x010a
        /*0b16*/ 	.byte	0xff
	.zero		1


	//   ....[160]....
        /*0b18*/ 	.word	0x0000a580
        /*0b1c*/ 	.word	0x00000000
        /*0b20*/ 	.word	0x000000d0
        /*0b24*/ 	.short	0x010a
        /*0b26*/ 	.byte	0xff
	.zero		1


	//   ....[161]....
        /*0b28*/ 	.word	0x0000a5e0
        /*0b2c*/ 	.word	0x00000003
        /*0b30*/ 	.word	0x00000080
        /*0b34*/ 	.short	0x010a
        /*0b36*/ 	.byte	0xff
	.zero		1


	//   ....[162]....
        /*0b38*/ 	.word	0x0000a630
        /*0b3c*/ 	.word	0x00000078
        /*0b40*/ 	.word	0x000000f0
        /*0b44*/ 	.short	0x010a
        /*0b46*/ 	.byte	0xff
	.zero		1


	//   ....[163]....
        /*0b48*/ 	.word	0x0000a680
        /*0b4c*/ 	.word	0x00000003
        /*0b50*/ 	.word	0x00000080
        /*0b54*/ 	.short	0x010a
        /*0b56*/ 	.byte	0xff
	.zero		1


	//   ....[164]....
        /*0b58*/ 	.word	0x0000a6d0
        /*0b5c*/ 	.word	0x00000000
        /*0b60*/ 	.word	0x00000080
        /*0b64*/ 	.short	0x010a
        /*0b66*/ 	.byte	0xff
	.zero		1


	//   ....[165]....
        /*0b68*/ 	.word	0x0000a720
        /*0b6c*/ 	.word	0x00000000
        /*0b70*/ 	.word	0x00000080
        /*0b74*/ 	.short	0x010a
        /*0b76*/ 	.byte	0xff
	.zero		1


	//----- nvinfo : EIATTR_NUM_MBARRIERS
	.align		4
.L_47:
        /*0b78*/ 	.byte	0x03, 0x38
        /*0b7a*/ 	.short	0x002b


	//----- nvinfo : EIATTR_EXIT_INSTR_OFFSETS
	.align		4
        /*0b7c*/ 	.byte	0x04, 0x1c
        /*0b7e*/ 	.short	(.L_49 - .L_48)


	//   ....[0]....
.L_48:
        /*0b80*/ 	.word	0x00002ab0


	//   ....[1]....
        /*0b84*/ 	.word	0x00002fa0


	//   ....[2]....
        /*0b88*/ 	.word	0x00003000


	//   ....[3]....
        /*0b8c*/ 	.word	0x00004380


	//   ....[4]....
        /*0b90*/ 	.word	0x000053c0


	//   ....[5]....
        /*0b94*/ 	.word	0x00005400


	//   ....[6]....
        /*0b98*/ 	.word	0x000097e0


	//   ....[7]....
        /*0b9c*/ 	.word	0x00009850


	//   ....[8]....
        /*0ba0*/ 	.word	0x00009880


	//   ....[9]....
        /*0ba4*/ 	.word	0x000098f0


	//----- nvinfo : EIATTR_MAX_THREADS
	.align		4
.L_49:
        /*0ba8*/ 	.byte	0x04, 0x05
        /*0baa*/ 	.short	(.L_51 - .L_50)
.L_50:
        /*0bac*/ 	.word	0x00000100
        /*0bb0*/ 	.word	0x00000001
        /*0bb4*/ 	.word	0x00000001


	//----- nvinfo : EIATTR_CRS_STACK_SIZE
	.align		4
.L_51:
        /*0bb8*/ 	.byte	0x04, 0x1e
        /*0bba*/ 	.short	(.L_53 - .L_52)
.L_52:
        /*0bbc*/ 	.word	0x00000000


	//----- nvinfo : EIATTR_CBANK_PARAM_SIZE
	.align		4
.L_53:
        /*0bc0*/ 	.byte	0x03, 0x19
        /*0bc2*/ 	.short	0x0800


	//----- nvinfo : EIATTR_PARAM_CBANK
	.align		4
        /*0bc4*/ 	.byte	0x04, 0x0a
        /*0bc6*/ 	.short	(.L_55 - .L_54)
	.align		4
.L_54:
        /*0bc8*/ 	.word	index@(.nv.constant0._ZN7cutlass13device_kernelINS_4gemm6kernel13GemmUniversalIN4cute5tupleIJiiiiEEENS1_10collective13CollectiveMmaINS1_35MainloopSm100TmaUmmaWarpSpecializedILi8ELi2ELi4ENS5_IJNS4_1CILi2EEENSA_ILi1EEESC_EEEEENS5_IJNSA_ILi256EEENSA_ILi128EEENSA_ILi64EEEEEENS_6half_tENS5_IJlSC_lEEESJ_SK_NS4_8TiledMMAINS4_8MMA_AtomIJNS4_26SM100_MMA_F16BF16_2x1SM_SSISJ_SJ_fLi256ELi128ELNS4_4UMMA5MajorE0ELSP_0ELNSO_7ScaleInE0ELSQ_0EEEEEENS4_6LayoutINS5_IJSC_SC_SC_EEENS5_IJNSA_ILi0EEESV_SV_EEEEENS5_IJNS4_10UnderscoreESY_SY_EEEEENS4_18SM100_TMA_2SM_LOADENS4_14ComposedLayoutINS4_7SwizzleILi3ELi4ELi3EEENS4_18smem_ptr_flag_bitsILi16EEENST_INS5_IJNSA_ILi8EEESH_EEENS5_IJSH_SC_EEEEEEEvNS4_8identityES11_S1B_vS1C_EENS_8epilogue10collective18CollectiveEpilogueINS1E_23Sm100TmaWarpSpecializedILi4ELi2ELi32ELb1ELb0EEEJNS5_IJSG_SG_SH_EEENS5_IJNST_ISG_SC_EENST_INSA_ILi32EEESC_EEEEESJ_SK_SJ_SK_NS1E_6fusion15FusionCallbacksIS1I_NS1O_23LinCombPerRowBiasEltActINS1E_6thread4ReLuESJ_fSJ_SJ_fLi8ELNS_15FloatRoundStyleE2EEES1J_S1N_JEEENS4_5SM1004TMEM4LOAD26SM100_TMEM_LOAD_32dp32b32xENS4_13SM90_TMA_LOADENS12_INS13_ILi2ELi4ELi3EEES16_NST_INS5_IJS17_S1L_EEENS5_IJS1L_SC_EEEEEEENS4_39AutoVectorizingCopyWithAssumedAlignmentILi128EEENS4_14SM90_TMA_STOREES25_S27_S27_EEEvvEEEEvNT_6ParamsE)
        /*0bcc*/ 	.short	0x0380
        /*0bce*/ 	.short	0x0800


	//----- nvinfo : EIATTR_SW_WAR
	.align		4
.L_55:
        /*0bd0*/ 	.byte	0x04, 0x36
        /*0bd2*/ 	.short	(.L_57 - .L_56)
.L_56:
        /*0bd4*/ 	.word	0x00000008
.L_57:


//--------------------- .nv.callgraph             --------------------------
	.section	.nv.callgraph,"",@"SHT_CUDA_CALLGRAPH"
	.align	4
	.sectionentsize	8
	.align		4
        /*0000*/ 	.word	0x00000000
	.align		4
        /*0004*/ 	.word	0xffffffff
	.align		4
        /*0008*/ 	.word	index@(_ZN7cutlass13device_kernelINS_4gemm6kernel13GemmUniversalIN4cute5tupleIJiiiiEEENS1_10collective13CollectiveMmaINS1_35MainloopSm100TmaUmmaWarpSpecializedILi8ELi2ELi4ENS5_IJNS4_1CILi2EEENSA_ILi1EEESC_EEEEENS5_IJNSA_ILi256EEENSA_ILi128EEENSA_ILi64EEEEEENS_6half_tENS5_IJlSC_lEEESJ_SK_NS4_8TiledMMAINS4_8MMA_AtomIJNS4_26SM100_MMA_F16BF16_2x1SM_SSISJ_SJ_fLi256ELi128ELNS4_4UMMA5MajorE0ELSP_0ELNSO_7ScaleInE0ELSQ_0EEEEEENS4_6LayoutINS5_IJSC_SC_SC_EEENS5_IJNSA_ILi0EEESV_SV_EEEEENS5_IJNS4_10UnderscoreESY_SY_EEEEENS4_18SM100_TMA_2SM_LOADENS4_14ComposedLayoutINS4_7SwizzleILi3ELi4ELi3EEENS4_18smem_ptr_flag_bitsILi16EEENST_INS5_IJNSA_ILi8EEESH_EEENS5_IJSH_SC_EEEEEEEvNS4_8identityES11_S1B_vS1C_EENS_8epilogue10collective18CollectiveEpilogueINS1E_23Sm100TmaWarpSpecializedILi4ELi2ELi32ELb1ELb0EEEJNS5_IJSG_SG_SH_EEENS5_IJNST_ISG_SC_EENST_INSA_ILi32EEESC_EEEEESJ_SK_SJ_SK_NS1E_6fusion15FusionCallbacksIS1I_NS1O_23LinCombPerRowBiasEltActINS1E_6thread4ReLuESJ_fSJ_SJ_fLi8ELNS_15FloatRoundStyleE2EEES1J_S1N_JEEENS4_5SM1004TMEM4LOAD26SM100_TMEM_LOAD_32dp32b32xENS4_13SM90_TMA_LOADENS12_INS13_ILi2ELi4ELi3EEES16_NST_INS5_IJS17_S1L_EEENS5_IJS1L_SC_EEEEEEENS4_39AutoVectorizingCopyWithAssumedAlignmentILi128EEENS4_14SM90_TMA_STOREES25_S27_S27_EEEvvEEEEvNT_6ParamsE)
	.align		4
        /*000c*/ 	.word	index@(__assertfail)
	.align		4
        /*0010*/ 	.word	0x00000000
	.align		4
        /*0014*/ 	.word	0xfffffffe
	.align		4
        /*0018*/ 	.word	0x00000000
	.align		4
        /*001c*/ 	.word	0xfffffffd
	.align		4
        /*0020*/ 	.word	0x00000000
	.align		4
        /*0024*/ 	.word	0xfffffffc


//--------------------- .nv.constant4             --------------------------
	.section	.nv.constant4,"a",@progbits
	.align	8
	.align		8
.nv.constant4:
        /*0000*/ 	.dword	__assertfail
	.align		8
        /*0008*/ 	.dword	__unnamed_1
	.align		8
        /*0010*/ 	.dword	__unnamed_2
	.align		8
        /*0018*/ 	.dword	_ZN39_INTERNAL_6966d761_4_k_cu_39c68996_37074cuda3std3__45__cpo5beginE
	.align		8
        /*0020*/ 	.dword	_ZN39_INTERNAL_6966d761_4_k_cu_39c68996_37074cuda3std3__45__cpo3endE
	.align		8
        /*0028*/ 	.dword	_ZN39_INTERNAL_6966d761_4_k_cu_39c68996_37074cuda3std3__45__cpo6cbeginE
	.align		8
        /*0030*/ 	.dword	_ZN39_INTERNAL_6966d761_4_k_cu_39c68996_37074cuda3std3__45__cpo4cendE
	.align		8
        /*0038*/ 	.dword	_ZN39_INTERNAL_6966d761_4_k_cu_39c68996_37074cuda3std3__441_GLOBAL__N__6966d761_4_k_cu_39c68996_37076ignoreE
	.align		8
        /*0040*/ 	.dword	_ZN39_INTERNAL_6966d761_4_k_cu_39c68996_37074cuda3std3__419piecewise_constructE
	.align		8
        /*0048*/ 	.dword	_ZN39_INTERNAL_6966d761_4_k_cu_39c68996_37074cuda3std3__48in_placeE
	.align		8
        /*0050*/ 	.dword	_ZN39_INTERNAL_6966d761_4_k_cu_39c68996_37074cuda3std6ranges3__45__cpo4swapE
	.align		8
        /*0058*/ 	.dword	_ZN39_INTERNAL_6966d761_4_k_cu_39c68996_37074cuda3std6ranges3__45__cpo9iter_moveE
	.align		8
        /*0060*/ 	.dword	_ZN39_INTERNAL_6966d761_4_k_cu_39c68996_37074cute7productE
	.align		8
        /*0068*/ 	.dword	_ZN39_INTERNAL_6966d761_4_k_cu_39c68996_37074cute1_E
	.align		8
        /*0070*/ 	.dword	$str$25
	.align		8
        /*0078*/ 	.dword	$str$26
	.align		8
        /*0080*/ 	.dword	$str$27
	.align		8
        /*0088*/ 	.dword	$str$28


//--------------------- .text._ZN7cutlass13device_kernelINS_4gemm6kernel13GemmUniversalIN4cute5tupleIJiiiiEEENS1_10collective13CollectiveMmaINS1_35MainloopSm100TmaUmmaWarpSpecializedILi8ELi2ELi4ENS5_IJNS4_1CILi2EEENSA_ILi1EEESC_EEEEENS5_IJNSA_ILi256EEENSA_ILi128EEENSA_ILi64EEEEEENS_6half_tENS5_IJlSC_lEEESJ_SK_NS4_8TiledMMAINS4_8MMA_AtomIJNS4_26SM100_MMA_F16BF16_2x1SM_SSISJ_SJ_fLi256ELi128ELNS4_4UMMA5MajorE0ELSP_0ELNSO_7ScaleInE0ELSQ_0EEEEEENS4_6LayoutINS5_IJSC_SC_SC_EEENS5_IJNSA_ILi0EEESV_SV_EEEEENS5_IJNS4_10UnderscoreESY_SY_EEEEENS4_18SM100_TMA_2SM_LOADENS4_14ComposedLayoutINS4_7SwizzleILi3ELi4ELi3EEENS4_18smem_ptr_flag_bitsILi16EEENST_INS5_IJNSA_ILi8EEESH_EEENS5_IJSH_SC_EEEEEEEvNS4_8identityES11_S1B_vS1C_EENS_8epilogue10collective18CollectiveEpilogueINS1E_23Sm100TmaWarpSpecializedILi4ELi2ELi32ELb1ELb0EEEJNS5_IJSG_SG_SH_EEENS5_IJNST_ISG_SC_EENST_INSA_ILi32EEESC_EEEEESJ_SK_SJ_SK_NS1E_6fusion15FusionCallbacksIS1I_NS1O_23LinCombPerRowBiasEltActINS1E_6thread4ReLuESJ_fSJ_SJ_fLi8ELNS_15FloatRoundStyleE2EEES1J_S1N_JEEENS4_5SM1004TMEM4LOAD26SM100_TMEM_LOAD_32dp32b32xENS4_13SM90_TMA_LOADENS12_INS13_ILi2ELi4ELi3EEES16_NST_INS5_IJS17_S1L_EEENS5_IJS1L_SC_EEEEEEENS4_39AutoVectorizingCopyWithAssumedAlignmentILi128EEENS4_14SM90_TMA_STOREES25_S27_S27_EEEvvEEEEvNT_6ParamsE --------------------------
	.section	.text._ZN7cutlass13device_kernelINS_4gemm6kernel13GemmUniversalIN4cute5tupleIJiiiiEEENS1_10collective13CollectiveMmaINS1_35MainloopSm100TmaUmmaWarpSpecializedILi8ELi2ELi4ENS5_IJNS4_1CILi2EEENSA_ILi1EEESC_EEEEENS5_IJNSA_ILi256EEENSA_ILi128EEENSA_ILi64EEEEEENS_6half_tENS5_IJlSC_lEEESJ_SK_NS4_8TiledMMAINS4_8MMA_AtomIJNS4_26SM100_MMA_F16BF16_2x1SM_SSISJ_SJ_fLi256ELi128ELNS4_4UMMA5MajorE0ELSP_0ELNSO_7ScaleInE0ELSQ_0EEEEEENS4_6LayoutINS5_IJSC_SC_SC_EEENS5_IJNSA_ILi0EEESV_SV_EEEEENS5_IJNS4_10UnderscoreESY_SY_EEEEENS4_18SM100_TMA_2SM_LOADENS4_14ComposedLayoutINS4_7SwizzleILi3ELi4ELi3EEENS4_18smem_ptr_flag_bitsILi16EEENST_INS5_IJNSA_ILi8EEESH_EEENS5_IJSH_SC_EEEEEEEvNS4_8identityES11_S1B_vS1C_EENS_8epilogue10collective18CollectiveEpilogueINS1E_23Sm100TmaWarpSpecializedILi4ELi2ELi32ELb1ELb0EEEJNS5_IJSG_SG_SH_EEENS5_IJNST_ISG_SC_EENST_INSA_ILi32EEESC_EEEEESJ_SK_SJ_SK_NS1E_6fusion15FusionCallbacksIS1I_NS1O_23LinCombPerRowBiasEltActINS1E_6thread4ReLuESJ_fSJ_SJ_fLi8ELNS_15FloatRoundStyleE2EEES1J_S1N_JEEENS4_5SM1004TMEM4LOAD26SM100_TMEM_LOAD_32dp32b32xENS4_13SM90_TMA_LOADENS12_INS13_ILi2ELi4ELi3EEES16_NST_INS5_IJS17_S1L_EEENS5_IJS1L_SC_EEEEEEENS4_39AutoVectorizingCopyWithAssumedAlignmentILi128EEENS4_14SM90_TMA_STOREES25_S27_S27_EEEvvEEEEvNT_6ParamsE,"ax",@progbits
	.align	128
.text._ZN7cutlass13device_kernelINS_4gemm6kernel13GemmUniversalIN4cute5tupleIJiiiiEEENS1_10collective13CollectiveMmaINS1_35MainloopSm100TmaUmmaWarpSpecializedILi8ELi2ELi4ENS5_IJNS4_1CILi2EEENSA_ILi1EEESC_EEEEENS5_IJNSA_ILi256EEENSA_ILi128EEENSA_ILi64EEEEEENS_6half_tENS5_IJlSC_lEEESJ_SK_NS4_8TiledMMAINS4_8MMA_AtomIJNS4_26SM100_MMA_F16BF16_2x1SM_SSISJ_SJ_fLi256ELi128ELNS4_4UMMA5MajorE0ELSP_0ELNSO_7ScaleInE0ELSQ_0EEEEEENS4_6LayoutINS5_IJSC_SC_SC_EEENS5_IJNSA_ILi0EEESV_SV_EEEEENS5_IJNS4_10UnderscoreESY_SY_EEEEENS4_18SM100_TMA_2SM_LOADENS4_14ComposedLayoutINS4_7SwizzleILi3ELi4ELi3EEENS4_18smem_ptr_flag_bitsILi16EEENST_INS5_IJNSA_ILi8EEESH_EEENS5_IJSH_SC_EEEEEEEvNS4_8identityES11_S1B_vS1C_EENS_8epilogue10collective18CollectiveEpilogueINS1E_23Sm100TmaWarpSpecializedILi4ELi2ELi32ELb1ELb0EEEJNS5_IJSG_SG_SH_EEENS5_IJNST_ISG_SC_EENST_INSA_ILi32EEESC_EEEEESJ_SK_SJ_SK_NS1E_6fusion15FusionCallbacksIS1I_NS1O_23LinCombPerRowBiasEltActINS1E_6thread4ReLuESJ_fSJ_SJ_fLi8ELNS_15FloatRoundStyleE2EEES1J_S1N_JEEENS4_5SM1004TMEM4LOAD26SM100_TMEM_LOAD_32dp32b32xENS4_13SM90_TMA_LOADENS12_INS13_ILi2ELi4ELi3EEES16_NST_INS5_IJS17_S1L_EEENS5_IJS1L_SC_EEEEEEENS4_39AutoVectorizingCopyWithAssumedAlignmentILi128EEENS4_14SM90_TMA_STOREES25_S27_S27_EEEvvEEEEvNT_6ParamsE:
        .type           _ZN7cutlass13device_kernelINS_4gemm6kernel13GemmUniversalIN4cute5tupleIJiiiiEEENS1_10collective13CollectiveMmaINS1_35MainloopSm100TmaUmmaWarpSpecializedILi8ELi2ELi4ENS5_IJNS4_1CILi2EEENSA_ILi1EEESC_EEEEENS5_IJNSA_ILi256EEENSA_ILi128EEENSA_ILi64EEEEEENS_6half_tENS5_IJlSC_lEEESJ_SK_NS4_8TiledMMAINS4_8MMA_AtomIJNS4_26SM100_MMA_F16BF16_2x1SM_SSISJ_SJ_fLi256ELi128ELNS4_4UMMA5MajorE0ELSP_0ELNSO_7ScaleInE0ELSQ_0EEEEEENS4_6LayoutINS5_IJSC_SC_SC_EEENS5_IJNSA_ILi0EEESV_SV_EEEEENS5_IJNS4_10UnderscoreESY_SY_EEEEENS4_18SM100_TMA_2SM_LOADENS4_14ComposedLayoutINS4_7SwizzleILi3ELi4ELi3EEENS4_18smem_ptr_flag_bitsILi16EEENST_INS5_IJNSA_ILi8EEESH_EEENS5_IJSH_SC_EEEEEEEvNS4_8identityES11_S1B_vS1C_EENS_8epilogue10collective18CollectiveEpilogueINS1E_23Sm100TmaWarpSpecializedILi4ELi2ELi32ELb1ELb0EEEJNS5_IJSG_SG_SH_EEENS5_IJNST_ISG_SC_EENST_INSA_ILi32EEESC_EEEEESJ_SK_SJ_SK_NS1E_6fusion15FusionCallbacksIS1I_NS1O_23LinCombPerRowBiasEltActINS1E_6thread4ReLuESJ_fSJ_SJ_fLi8ELNS_15FloatRoundStyleE2EEES1J_S1N_JEEENS4_5SM1004TMEM4LOAD26SM100_TMEM_LOAD_32dp32b32xENS4_13SM90_TMA_LOADENS12_INS13_ILi2ELi4ELi3EEES16_NST_INS5_IJS17_S1L_EEENS5_IJS1L_SC_EEEEEEENS4_39AutoVectorizingCopyWithAssumedAlignmentILi128EEENS4_14SM90_TMA_STOREES25_S27_S27_EEEvvEEEEvNT_6ParamsE,@function
        .size           _ZN7cutlass13device_kernelINS_4gemm6kernel13GemmUniversalIN4cute5tupleIJiiiiEEENS1_10collective13CollectiveMmaINS1_35MainloopSm100TmaUmmaWarpSpecializedILi8ELi2ELi4ENS5_IJNS4_1CILi2EEENSA_ILi1EEESC_EEEEENS5_IJNSA_ILi256EEENSA_ILi128EEENSA_ILi64EEEEEENS_6half_tENS5_IJlSC_lEEESJ_SK_NS4_8TiledMMAINS4_8MMA_AtomIJNS4_26SM100_MMA_F16BF16_2x1SM_SSISJ_SJ_fLi256ELi128ELNS4_4UMMA5MajorE0ELSP_0ELNSO_7ScaleInE0ELSQ_0EEEEEENS4_6LayoutINS5_IJSC_SC_SC_EEENS5_IJNSA_ILi0EEESV_SV_EEEEENS5_IJNS4_10UnderscoreESY_SY_EEEEENS4_18SM100_TMA_2SM_LOADENS4_14ComposedLayoutINS4_7SwizzleILi3ELi4ELi3EEENS4_18smem_ptr_flag_bitsILi16EEENST_INS5_IJNSA_ILi8EEESH_EEENS5_IJSH_SC_EEEEEEEvNS4_8identityES11_S1B_vS1C_EENS_8epilogue10collective18CollectiveEpilogueINS1E_23Sm100TmaWarpSpecializedILi4ELi2ELi32ELb1ELb0EEEJNS5_IJSG_SG_SH_EEENS5_IJNST_ISG_SC_EENST_INSA_ILi32EEESC_EEEEESJ_SK_SJ_SK_NS1E_6fusion15FusionCallbacksIS1I_NS1O_23LinCombPerRowBiasEltActINS1E_6thread4ReLuESJ_fSJ_SJ_fLi8ELNS_15FloatRoundStyleE2EEES1J_S1N_JEEENS4_5SM1004TMEM4LOAD26SM100_TMEM_LOAD_32dp32b32xENS4_13SM90_TMA_LOADENS12_INS13_ILi2ELi4ELi3EEES16_NST_INS5_IJS17_S1L_EEENS5_IJS1L_SC_EEEEEEENS4_39AutoVectorizingCopyWithAssumedAlignmentILi128EEENS4_14SM90_TMA_STOREES25_S27_S27_EEEvvEEEEvNT_6ParamsE,(.L_x_211 - _ZN7cutlass13device_kernelINS_4gemm6kernel13GemmUniversalIN4cute5tupleIJiiiiEEENS1_10collective13CollectiveMmaINS1_35MainloopSm100TmaUmmaWarpSpecializedILi8ELi2ELi4ENS5_IJNS4_1CILi2EEENSA_ILi1EEESC_EEEEENS5_IJNSA_ILi256EEENSA_ILi128EEENSA_ILi64EEEEEENS_6half_tENS5_IJlSC_lEEESJ_SK_NS4_8TiledMMAINS4_8MMA_AtomIJNS4_26SM100_MMA_F16BF16_2x1SM_SSISJ_SJ_fLi256ELi128ELNS4_4UMMA5MajorE0ELSP_0ELNSO_7ScaleInE0ELSQ_0EEEEEENS4_6LayoutINS5_IJSC_SC_SC_EEENS5_IJNSA_ILi0EEESV_SV_EEEEENS5_IJNS4_10UnderscoreESY_SY_EEEEENS4_18SM100_TMA_2SM_LOADENS4_14ComposedLayoutINS4_7SwizzleILi3ELi4ELi3EEENS4_18smem_ptr_flag_bitsILi16EEENST_INS5_IJNSA_ILi8EEESH_EEENS5_IJSH_SC_EEEEEEEvNS4_8identityES11_S1B_vS1C_EENS_8epilogue10collective18CollectiveEpilogueINS1E_23Sm100TmaWarpSpecializedILi4ELi2ELi32ELb1ELb0EEEJNS5_IJSG_SG_SH_EEENS5_IJNST_ISG_SC_EENST_INSA_ILi32EEESC_EEEEESJ_SK_SJ_SK_NS1E_6fusion15FusionCallbacksIS1I_NS1O_23LinCombPerRowBiasEltActINS1E_6thread4ReLuESJ_fSJ_SJ_fLi8ELNS_15FloatRoundStyleE2EEES1J_S1N_JEEENS4_5SM1004TMEM4LOAD26SM100_TMEM_LOAD_32dp32b32xENS4_13SM90_TMA_LOADENS12_INS13_ILi2ELi4ELi3EEES16_NST_INS5_IJS17_S1L_EEENS5_IJS1L_SC_EEEEEEENS4_39AutoVectorizingCopyWithAssumedAlignmentILi128EEENS4_14SM90_TMA_STOREES25_S27_S27_EEEvvEEEEvNT_6ParamsE)
        .other          _ZN7cutlass13device_kernelINS_4gemm6kernel13GemmUniversalIN4cute5tupleIJiiiiEEENS1_10collective13CollectiveMmaINS1_35MainloopSm100TmaUmmaWarpSpecializedILi8ELi2ELi4ENS5_IJNS4_1CILi2EEENSA_ILi1EEESC_EEEEENS5_IJNSA_ILi256EEENSA_ILi128EEENSA_ILi64EEEEEENS_6half_tENS5_IJlSC_lEEESJ_SK_NS4_8TiledMMAINS4_8MMA_AtomIJNS4_26SM100_MMA_F16BF16_2x1SM_SSISJ_SJ_fLi256ELi128ELNS4_4UMMA5MajorE0ELSP_0ELNSO_7ScaleInE0ELSQ_0EEEEEENS4_6LayoutINS5_IJSC_SC_SC_EEENS5_IJNSA_ILi0EEESV_SV_EEEEENS5_IJNS4_10UnderscoreESY_SY_EEEEENS4_18SM100_TMA_2SM_LOADENS4_14ComposedLayoutINS4_7SwizzleILi3ELi4ELi3EEENS4_18smem_ptr_flag_bitsILi16EEENST_INS5_IJNSA_ILi8EEESH_EEENS5_IJSH_SC_EEEEEEEvNS4_8identityES11_S1B_vS1C_EENS_8epilogue10collective18CollectiveEpilogueINS1E_23Sm100TmaWarpSpecializedILi4ELi2ELi32ELb1ELb0EEEJNS5_IJSG_SG_SH_EEENS5_IJNST_ISG_SC_EENST_INSA_ILi32EEESC_EEEEESJ_SK_SJ_SK_NS1E_6fusion15FusionCallbacksIS1I_NS1O_23LinCombPerRowBiasEltActINS1E_6thread4ReLuESJ_fSJ_SJ_fLi8ELNS_15FloatRoundStyleE2EEES1J_S1N_JEEENS4_5SM1004TMEM4LOAD26SM100_TMEM_LOAD_32dp32b32xENS4_13SM90_TMA_LOADENS12_INS13_ILi2ELi4ELi3EEES16_NST_INS5_IJS17_S1L_EEENS5_IJS1L_SC_EEEEEEENS4_39AutoVectorizingCopyWithAssumedAlignmentILi128EEENS4_14SM90_TMA_STOREES25_S27_S27_EEEvvEEEEvNT_6ParamsE,@"STO_CUDA_ENTRY STV_DEFAULT"
_ZN7cutlass13device_kernelINS_4gemm6kernel13GemmUniversalIN4cute5tupleIJiiiiEEENS1_10collective13CollectiveMmaINS1_35MainloopSm100TmaUmmaWarpSpecializedILi8ELi2ELi4ENS5_IJNS4_1CILi2EEENSA_ILi1EEESC_EEEEENS5_IJNSA_ILi256EEENSA_ILi128EEENSA_ILi64EEEEEENS_6half_tENS5_IJlSC_lEEESJ_SK_NS4_8TiledMMAINS4_8MMA_AtomIJNS4_26SM100_MMA_F16BF16_2x1SM_SSISJ_SJ_fLi256ELi128ELNS4_4UMMA5MajorE0ELSP_0ELNSO_7ScaleInE0ELSQ_0EEEEEENS4_6LayoutINS5_IJSC_SC_SC_EEENS5_IJNSA_ILi0EEESV_SV_EEEEENS5_IJNS4_10UnderscoreESY_SY_EEEEENS4_18SM100_TMA_2SM_LOADENS4_14ComposedLayoutINS4_7SwizzleILi3ELi4ELi3EEENS4_18smem_ptr_flag_bitsILi16EEENST_INS5_IJNSA_ILi8EEESH_EEENS5_IJSH_SC_EEEEEEEvNS4_8identityES11_S1B_vS1C_EENS_8epilogue10collective18CollectiveEpilogueINS1E_23Sm100TmaWarpSpecializedILi4ELi2ELi32ELb1ELb0EEEJNS5_IJSG_SG_SH_EEENS5_IJNST_ISG_SC_EENST_INSA_ILi32EEESC_EEEEESJ_SK_SJ_SK_NS1E_6fusion15FusionCallbacksIS1I_NS1O_23LinCombPerRowBiasEltActINS1E_6thread4ReLuESJ_fSJ_SJ_fLi8ELNS_15FloatRoundStyleE2EEES1J_S1N_JEEENS4_5SM1004TMEM4LOAD26SM100_TMEM_LOAD_32dp32b32xENS4_13SM90_TMA_LOADENS12_INS13_ILi2ELi4ELi3EEES16_NST_INS5_IJS17_S1L_EEENS5_IJS1L_SC_EEEEEEENS4_39AutoVectorizingCopyWithAssumedAlignmentILi128EEENS4_14SM90_TMA_STOREES25_S27_S27_EEEvvEEEEvNT_6ParamsE:
[----:B------:R-:W1:Y:S01]  /*0000*/  LDC R1, c[0x0][0x37c] ;  /* 0x0000df00ff017b82 */ /* 0x000e620000000800 */
[----:B------:R-:W2:Y:S01]  /*0010*/  S2R R113, SR_TID.X ;  /* 0x0000000000717919 */ /* 0x000ea20000002100 */
[----:B------:R-:W3:Y:S06]  /*0020*/  LDCU.64 UR8, c[0x0][0x890] ;  /* 0x00011200ff0877ac */ /* 0x000eec0008000a00 */
[----:B------:R-:W4:Y:S01]  /*0030*/  S2UR UR45, SR_CgaCtaId ;  /* 0x00000000002d79c3 */ /* 0x000f220000008800 */
[----:B------:R-:W-:Y:S02]  /*0040*/  PRMT R98, RZ, 0x7610, R98 ;  /* 0x00007610ff627816 */ /* 0x000fe40000000062 */
[----:B------:R-:W-:Y:S01]  /*0050*/  ELECT P0, URZ, PT ;  /* 0x0000000000ff782f */ /* 0x000fe20003800000 */
[----:B------:R-:W1:Y:S01]  /*0060*/  LDCU.64 UR48, c[0x0][0x358] ;  /* 0x00006b00ff3077ac */ /* 0x000e620008000a00 */
[----:B---3--:R-:W-:-:S04]  /*0070*/  UISETP.NE.U32.AND UP1, UPT, UR8, URZ, UPT ;  /* 0x000000ff0800728c */ /* 0x008fc8000bf25070 */
[----:B------:R-:W-:Y:S02]  /*0080*/  UISETP.NE.AND.EX UP2, UPT, UR9, URZ, UPT, UP1 ;  /* 0x000000ff0900728c */ /* 0x000fe4000bf45310 */
[----:B----4-:R-:W-:Y:S02]  /*0090*/  ULOP3.LUT UR5, UR45, 0x1, URZ, 0xc0, !UPT ;  /* 0x000000012d057892 */ /* 0x010fe4000f8ec0ff */
[----:B------:R-:W-:Y:S01]  /*00a0*/  ULOP3.LUT UR4, UR45, 0x1, URZ, 0x3c, !UPT ;  /* 0x000000012d047892 */ /* 0x000fe2000f8e3cff */
[----:B--2---:R-:W-:-:S05]  /*00b0*/  SHF.R.U32.HI R103, RZ, 0x5, R113 ;  /* 0x00000005ff677819 */ /* 0x004fca0000011671 */
[----:B------:R-:W2:Y:S02]  /*00c0*/  SHFL.IDX PT, R0, R103, RZ, 0x1f ;  /* 0x00001fff67007589 */ /* 0x000ea400000e0000 */
[----:B--2---:R-:W-:Y:S01]  /*00d0*/  R2UR UR10, R0 ;  /* 0x00000000000a72ca */ /* 0x004fe200000e0000 */
[----:B-1----:R-:W-:Y:S05]  /*00e0*/  BRA.U UP2, `(.L_x_0) ;  /* 0x00000001022c7547 */ /* 0x002fea000b800000 */
[----:B------:R-:W1:Y:S02]  /*00f0*/  LDCU.64 UR6, c[0x0][0x888] ;  /* 0x00011100ff0677ac */ /* 0x000e640008000a00 */
[----:B-1----:R-:W-:-:S04]  /*0100*/  UISETP.NE.U32.AND UP0, UPT, UR6, URZ, UPT ;  /* 0x000000ff0600728c */ /* 0x002fc8000bf05070 */
[----:B------:R-:W-:-:S09]  /*0110*/  UISETP.NE.AND.EX UP0, UPT, UR7, URZ, UPT, UP0 ;  /* 0x000000ff0700728c */ /* 0x000fd2000bf05300 */
[----:B------:R-:W-:Y:S05]  /*0120*/  BRA.U !UP0, `(.L_x_1) ;  /* 0x0000000108107547 */ /* 0x000fea000b800000 */
[----:B------:R-:W1:Y:S02]  /*0130*/  LDC.64 R2, c[0x0][0x888] ;  /* 0x00022200ff027b82 */ /* 0x000e640000000a00 */
[----:B-1----:R1:W5:Y:S01]  /*0140*/  LDG.E R49, desc[UR48][R2.64] ;  /* 0x0000003002317981 */ /* 0x002362000c1e1900 */
[----:B------:R-:W-:Y:S01]  /*0150*/  HFMA2 R98, -RZ, RZ, 0, 5.9604644775390625e-08 ;  /* 0x00000001ff627431 */ /* 0x000fe200000001ff */
[----:B------:R-:W-:Y:S05]  /*0160*/  BRA `(.L_x_0) ;  /* 0x00000000000c7947 */ /* 0x000fea0003800000 */
.L_x_1:
[----:B------:R-:W1:Y:S01]  /*0170*/  LDCU UR6, c[0x0][0x880] ;  /* 0x00011000ff0677ac */ /* 0x000e620008000800 */
[----:B------:R-:W-:Y:S01]  /*0180*/  HFMA2 R98, -RZ, RZ, 0, 5.9604644775390625e-08 ;  /* 0x00000001ff627431 */ /* 0x000fe200000001ff */
[----:B-1----:R-:W-:-:S07]  /*0190*/  MOV R49, UR6 ;  /* 0x0000000600317c02 */ /* 0x002fce0008000f00 */
.L_x_0:
[----:B------:R-:W2:Y:S02]  /*01a0*/  LDCU.64 UR6, c[0x0][0x8b0] ;  /* 0x00011600ff0677ac */ /* 0x000ea40008000a00 */
[----:B--2---:R-:W-:-:S04]  /*01b0*/  UISETP.NE.U32.AND UP0, UPT, UR6, URZ, UPT ;  /* 0x000000ff0600728c */ /* 0x004fc8000bf05070 */
[----:B------:R-:W-:-:S09]  /*01c0*/  UISETP.NE.AND.EX UP0, UPT, UR7, URZ, UPT, UP0 ;  /* 0x000000ff0700728c */ /* 0x000fd2000bf05300 */
[----:B------:R-:W-:Y:S05]  /*01d0*/  BRA.U UP0, `(.L_x_2) ;  /* 0x0000000100247547 */ /* 0x000fea000b800000 */
[----:B------:R-:W2:Y:S02]  /*01e0*/  LDCU.64 UR6, c[0x0][0x8a8] ;  /* 0x00011500ff0677ac */ /* 0x000ea40008000a00 */
[----:B--2---:R-:W-:-:S04]  /*01f0*/  UISETP.NE.U32.AND UP0, UPT, UR6, URZ, UPT ;  /* 0x000000ff0600728c */ /* 0x004fc8000bf05070 */
[----:B------:R-:W-:-:S09]  /*0200*/  UISETP.NE.AND.EX UP0, UPT, UR7, URZ, UPT, UP0 ;  /* 0x000000ff0700728c */ /* 0x000fd2000bf05300 */
[----:B------:R-:W-:Y:S05]  /*0210*/  BRA.U !UP0, `(.L_x_3) ;  /* 0x00000001080c7547 */ /* 0x000fea000b800000 */
[----:B-1----:R-:W1:Y:S02]  /*0220*/  LDC.64 R2, c[0x0][0x8a8] ;  /* 0x00022a00ff027b82 */ /* 0x002e640000000a00 */
[----:B-1----:R2:W5:Y:S01]  /*0230*/  LDG.E R47, desc[UR48][R2.64] ;  /* 0x00000030022f7981 */ /* 0x002562000c1e1900 */
[----:B------:R-:W-:Y:S05]  /*0240*/  BRA `(.L_x_2) ;  /* 0x0000000000087947 */ /* 0x000fea0003800000 */
.L_x_3:
[----:B------:R-:W2:Y:S02]  /*0250*/  LDCU UR6, c[0x0][0x8a0] ;  /* 0x00011400ff0677ac */ /* 0x000ea40008000800 */
[----:B--2---:R-:W-:Y:S02]  /*0260*/  MOV R47, UR6 ;  /* 0x00000006002f7c02 */ /* 0x004fe40008000f00 */
.L_x_2:
[----:B------:R-:W-:Y:S01]  /*0270*/  IMAD.U32 R0, RZ, RZ, UR10 ;  /* 0x0000000aff007e24 */ /* 0x000fe2000f8e00ff */
[----:B------:R-:W-:Y:S04]  /*0280*/  BSSY.RECONVERGENT B0, `(.L_x_4) ;  /* 0x000000c000007945 */ /* 0x000fe80003800200 */
[C---:B------:R-:W-:Y:S02]  /*0290*/  ISETP.NE.OR P2, PT, R0.reuse, 0x1, !P0 ;  /* 0x000000010000780c */ /* 0x040fe40004745670 */
[----:B------:R-:W-:-:S11]  /*02a0*/  ISETP.NE.OR P1, PT, R0, 0x3, !P0 ;  /* 0x000000030000780c */ /* 0x000fd60004725670 */
[----:B------:R-:W-:Y:S05]  /*02b0*/  @P2 BRA `(.L_x_5) ;  /* 0x0000000000202947 */ /* 0x000fea0003800000 */
[----:B------:R-:W3:Y:S02]  /*02c0*/  LDCU.64 UR6, c[0x0][0x348] ;  /* 0x00006900ff0677ac */ /* 0x000ee40008000a00 */
[----:B---3--:R-:W-:Y:S02]  /*02d0*/  UIADD3 UR12, UP3, UPT, UR6, 0x80, URZ ;  /* 0x00000080060c7890 */ /* 0x008fe4000ff7e0ff */
[----:B------:R-:W-:Y:S02]  /*02e0*/  UIADD3 UR6, UP0, UPT, UR6, 0x180, URZ ;  /* 0x0000018006067890 */ /* 0x000fe4000ff1e0ff */
[----:B------:R-:W-:Y:S02]  /*02f0*/  UIADD3.X UR13, UPT, UPT, URZ, UR7, URZ, UP3, !UPT ;  /* 0x00000007ff0d7290 */ /* 0x000fe40009ffe4ff */
[----:B------:R-:W-:-:S07]  /*0300*/  UIADD3.X UR7, UPT, UPT, URZ, UR7, URZ, UP0, !UPT ;  /* 0x00000007ff077290 */ /* 0x000fce00087fe4ff */
[----:B------:R3:W-:Y:S02]  /*0310*/  UTMACCTL.PF [UR12] ;  /* 0x000000000c0079b9 */ /* 0x0007e40008040000 */
[----:B------:R3:W-:Y:S02]  /*0320*/  UTMACCTL.PF [UR6] ;  /* 0x00000000060079b9 */ /* 0x0007e40008040000 */
[----:B---3--:R-:W-:Y:S01]  /*0330*/  NOP ;  /* 0x0000000000007918 */ /* 0x008fe20000000000 */
.L_x_5:
[----:B------:R-:W-:Y:S05]  /*0340*/  BSYNC.RECONVERGENT B0 ;  /* 0x0000000000007941 */ /* 0x000fea0003800200 */
.L_x_4:
[----:B------:R-:W-:Y:S04]  /*0350*/  BSSY.RECONVERGENT B0, `(.L_x_6) ;  /* 0x000000a000007945 */ /* 0x000fe80003800200 */
        /* <DEDUP_REMOVED lines=9> */
.L_x_7:
[----:B------:R-:W-:Y:S05]  /*03f0*/  BSYNC.RECONVERGENT B0 ;  /* 0x0000000000007941 */ /* 0x000fea0003800200 */
.L_x_6:
[----:B------:R-:W3:Y:S01]  /*0400*/  LDCU.64 UR6, c[0x0][0x888] ;  /* 0x00011100ff0677ac */ /* 0x000ee20008000a00 */
[----:B------:R-:W-:Y:S01]  /*0410*/  PLOP3.LUT P1, PT, PT, PT, UP1, 0x80, 0x8 ;  /* 0x000000000008781c */ /* 0x000fe20003f2f018 */
[----:B------:R-:W-:-:S03]  /*0420*/  UPLOP3.LUT UP5, UPT, UPT, UPT, UPT, 0x40, 0x4 ;  /* 0x000000000004789c */ /* 0x000fc60003fae870 */
[----:B------:R-:W-:Y:S01]  /*0430*/  ISETP.NE.AND.EX P1, PT, RZ, UR9, PT, P1 ;  /* 0x00000009ff007c0c */ /* 0x000fe2000bf25310 */
[----:B---3--:R-:W-:-:S04]  /*0440*/  UISETP.NE.U32.AND UP0, UPT, UR6, URZ, UPT ;  /* 0x000000ff0600728c */ /* 0x008fc8000bf05070 */
[----:B------:R-:W-:-:S06]  /*0450*/  UISETP.NE.AND.EX UP0, UPT, UR7, URZ, UPT, UP0 ;  /* 0x000000ff0700728c */ /* 0x000fcc000bf05300 */
[----:B------:R-:W-:-:S13]  /*0460*/  PLOP3.LUT P2, PT, PT, PT, UP0, 0x80, 0x8 ;  /* 0x000000000008781c */ /* 0x000fda0003f4f008 */
[----:B------:R-:W-:Y:S05]  /*0470*/  @P2 BRA P1, `(.L_x_8) ;  /* 0x0000000000142947 */ /* 0x000fea0000800000 */
[----:B------:R-:W-:Y:S01]  /*0480*/  PLOP3.LUT P2, PT, PT, PT, UP2, 0x80, 0x8 ;  /* 0x000000000008781c */ /* 0x000fe20003f4f028 */
[----:B------:R-:W-:-:S12]  /*0490*/  UPLOP3.LUT UP5, UPT, UPT, UPT, UP0, 0x40, 0x4 ;  /* 0x000000000004789c */ /* 0x000fd80003fae800 */
[----:B-----5:R-:W-:-:S13]  /*04a0*/  @!P2 FSETP.EQ.AND P1, PT, R49, RZ, PT ;  /* 0x000000ff3100a20b */ /* 0x020fda0003f22000 */
[----:B------:R-:W-:Y:S01]  /*04b0*/  @!P2 VOTEU.ANY UP1, P1 ;  /* 0x0000000000ffa886 */ /* 0x000fe20000820100 */
[----:B------:R-:W-:-:S11]  /*04c0*/  @!UP2 UPLOP3.LUT UP5, UPT, UPT, UPT, UP1, 0x80, 0x8 ;  /* 0x000000000008a89c */ /* 0x000fd60003faf010 */
.L_x_8:
[----:B------:R-:W3:Y:S01]  /*04d0*/  SHFL.IDX PT, R0, R103, RZ, 0x1f ;  /* 0x00001fff67007589 */ /* 0x000ee200000e0000 */
[----:B------:R-:W-:-:S04]  /*04e0*/  UISETP.NE.AND UP1, UPT, UR10, 0x2, UPT ;  /* 0x000000020a00788c */ /* 0x000fc8000bf25270 */
[----:B------:R-:W-:Y:S02]  /*04f0*/  UISETP.EQ.AND UP2, UPT, UR5, URZ, !UP1 ;  /* 0x000000ff0500728c */ /* 0x000fe4000cf42270 */
[----:B------:R-:W-:-:S04]  /*0500*/  USEL UR7, URZ, 0x1, UP1 ;  /* 0x00000001ff077887 */ /* 0x000fc80008800000 */
[----:B------:R-:W-:Y:S02]  /*0510*/  PLOP3.LUT P5, PT, P0, PT, UP2, 0x80, 0x8 ;  /* 0x000000000008781c */ /* 0x000fe400007af028 */
[----:B---3--:R-:W-:-:S13]  /*0520*/  ISETP.NE.AND P1, PT, R0, RZ, PT ;  /* 0x000000ff0000720c */ /* 0x008fda0003f25270 */
[----:B------:R-:W-:Y:S05]  /*0530*/  @P1 BRA `(.L_x_9) ;  /* 0x0000000000641947 */ /* 0x000fea0003800000 */
[----:B------:R-:W-:Y:S01]  /*0540*/  UMOV UR8, 0x400 ;  /* 0x0000040000087882 */ /* 0x000fe20000000000 */
[----:B------:R-:W-:Y:S01]  /*0550*/  UMOV UR6, 0x1 ;  /* 0x0000000100067882 */ /* 0x000fe20000000000 */
[----:B------:R-:W-:Y:S02]  /*0560*/  ULEA UR8, UR45, UR8, 0x18 ;  /* 0x000000082d087291 */ /* 0x000fe4000f8ec0ff */
[----:B------:R-:W-:-:S04]  /*0570*/  UIADD3 UR12, UPT, UPT, -UR6, 0x100000, URZ ;  /* 0x00100000060c7890 */ /* 0x000fc8000fffe1ff */
[----:B------:R-:W-:Y:S02]  /*0580*/  USHF.L.U32 UR13, UR12, 0xb, URZ ;  /* 0x0000000b0c0d7899 */ /* 0x000fe400080006ff */
[----:B------:R-:W-:Y:S01]  /*0590*/  USHF.L.U32 UR12, UR12, 0x1, URZ ;  /* 0x000000010c0c7899 */ /* 0x000fe200080006ff */
[----:B------:R-:W-:Y:S01]  /*05a0*/  ELECT P1, URZ, PT ;  /* 0x0000000000ff782f */ /* 0x000fe20003820000 */
[----:B------:R-:W3:Y:S10]  /*05b0*/  FENCE.VIEW.ASYNC.S ;  /* 0x00000000000073c6 */ /* 0x000ef40000000000 */
[----:B---3--:R3:W4:Y:S01]  /*05c0*/  SYNCS.EXCH.64 URZ, [UR8], UR12 ;  /* 0x0000000c08ff75b2 */ /* 0x0087220008000100 */
[----:B------:R3:W1:Y:S01]  /*05d0*/  SYNCS.EXCH.64 URZ, [UR8+0x40], UR12 ;  /* 0x0000400c08ff75b2 */ /* 0x0006620008000100 */
        /* <DEDUP_REMOVED lines=13> */
[----:B------:R3:W1:Y:S02]  /*06b0*/  SYNCS.EXCH.64 URZ, [UR8+0x78], UR12 ;  /* 0x0000780c08ff75b2 */ /* 0x0006640008000100 */
[----:B---3--:R-:W-:Y:S01]  /*06c0*/  NOP ;  /* 0x0000000000007918 */ /* 0x008fe20000000000 */
.L_x_9:
[----:B------:R-:W3:Y:S01]  /*06d0*/  SHFL.IDX PT, R0, R103, RZ, 0x1f ;  /* 0x00001fff67007589 */ /* 0x000ee200000e0000 */
[----:B------:R-:W-:Y:S01]  /*06e0*/  NOP ;  /* 0x0000000000007918 */ /* 0x000fe20000000000 */
[----:B---3--:R-:W-:-:S13]  /*06f0*/  ISETP.NE.AND P1, PT, R0, 0x1, PT ;  /* 0x000000010000780c */ /* 0x008fda0003f25270 */
[----:B------:R-:W-:Y:S05]  /*0700*/  @P1 BRA `(.L_x_10) ;  /* 0x0000000000541947 */ /* 0x000fea0003800000 */
[----:B------:R-:W-:Y:S01]  /*0710*/  UMOV UR9, 0x400 ;  /* 0x0000040000097882 */ /* 0x000fe20000000000 */
[----:B------:R-:W-:Y:S01]  /*0720*/  UMOV UR8, 0x20 ;  /* 0x0000002000087882 */ /* 0x000fe20000000000 */
[----:B------:R-:W-:Y:S01]  /*0730*/  UMOV UR6, 0x80 ;  /* 0x0000008000067882 */ /* 0x000fe20000000000 */
[----:B------:R-:W-:Y:S02]  /*0740*/  ULEA UR9, UR45, UR9, 0x18 ;  /* 0x000000092d097291 */ /* 0x000fe4000f8ec0ff */
[----:B------:R-:W-:-:S04]  /*0750*/  UIADD3 UR12, UPT, UPT, -UR8, 0x100000, URZ ;  /* 0x00100000080c7890 */ /* 0x000fc8000fffe1ff */
[----:B------:R-:W-:Y:S02]  /*0760*/  USHF.L.U32 UR13, UR12, 0xb, URZ ;  /* 0x0000000b0c0d7899 */ /* 0x000fe400080006ff */
[----:B------:R-:W-:Y:S02]  /*0770*/  USHF.L.U32 UR12, UR12, 0x1, URZ ;  /* 0x000000010c0c7899 */ /* 0x000fe400080006ff */
[----:B------:R-:W-:-:S04]  /*0780*/  UIADD3 UR14, UPT, UPT, -UR6, 0x100000, URZ ;  /* 0x00100000060e7890 */ /* 0x000fc8000fffe1ff */
[----:B------:R-:W-:Y:S02]  /*0790*/  USHF.L.U32 UR15, UR14, 0xb, URZ ;  /* 0x0000000b0e0f7899 */ /* 0x000fe400080006ff */
[----:B------:R-:W-:Y:S01]  /*07a0*/  USHF.L.U32 UR14, UR14, 0x1, URZ ;  /* 0x000000010e0e7899 */ /* 0x000fe200080006ff */
[----:B------:R-:W-:Y:S01]  /*07b0*/  ELECT P1, URZ, PT ;  /* 0x0000000000ff782f */ /* 0x000fe20003820000 */
[----:B------:R-:W3:Y:S02]  /*07c0*/  FENCE.VIEW.ASYNC.S ;  /* 0x00000000000073c6 */ /* 0x000ee40000000000 */
[----:B---3--:R3:W1:Y:S08]  /*07d0*/  SYNCS.EXCH.64 URZ, [UR9+0x80], UR12 ;  /* 0x0000800c09ff75b2 */ /* 0x0086700008000100 */
[----:B------:R3:W1:Y:S01]  /*07e0*/  SYNCS.EXCH.64 URZ, [UR9+0xa0], UR14 ;  /* 0x0000a00e09ff75b2 */ /* 0x0006620008000100 */
[----:B------:R3:W1:Y:S01]  /*07f0*/  SYNCS.EXCH.64 URZ, [UR9+0x88], UR12 ;  /* 0x0000880c09ff75b2 */ /* 0x0006620008000100 */
[----:B------:R3:W1:Y:S01]  /*0800*/  SYNCS.EXCH.64 URZ, [UR9+0xa8], UR14 ;  /* 0x0000a80e09ff75b2 */ /* 0x0006620008000100 */
[----:B------:R3:W1:Y:S01]  /*0810*/  SYNCS.EXCH.64 URZ, [UR9+0x90], UR12 ;  /* 0x0000900c09ff75b2 */ /* 0x0006620008000100 */
[----:B------:R3:W1:Y:S01]  /*0820*/  SYNCS.EXCH.64 URZ, [UR9+0xb0], UR14 ;  /* 0x0000b00e09ff75b2 */ /* 0x0006620008000100 */
[----:B------:R3:W1:Y:S01]  /*0830*/  SYNCS.EXCH.64 URZ, [UR9+0x98], UR12 ;  /* 0x0000980c09ff75b2 */ /* 0x0006620008000100 */
[----:B------:R3:W1:Y:S01]  /*0840*/  SYNCS.EXCH.64 URZ, [UR9+0xb8], UR14 ;  /* 0x0000b80e09ff75b2 */ /* 0x0006620008000100 */
[----:B------:R-:W-:Y:S01]  /*0850*/  NOP ;  /* 0x0000000000007918 */ /* 0x000fe20000000000 */
.L_x_10:
[----:B------:R-:W2:Y:S01]  /*0860*/  SHFL.IDX PT, R0, R103, RZ, 0x1f ;  /* 0x00001fff67007589 */ /* 0x000ea200000e0000 */
[----:B------:R-:W-:Y:S01]  /*0870*/  NOP ;  /* 0x0000000000007918 */ /* 0x000fe20000000000 */
[----:B--2---:R-:W-:-:S13]  /*0880*/  ISETP.NE.AND P1, PT, R0, 0x3, PT ;  /* 0x000000030000780c */ /* 0x004fda0003f25270 */
[----:B------:R-:W-:Y:S05]  /*0890*/  @P1 BRA `(.L_x_11) ;  /* 0x00000000002c1947 */ /* 0x000fea0003800000 */
[----:B------:R-:W-:Y:S01]  /*08a0*/  UMOV UR8, 0x400 ;  /* 0x0000040000087882 */ /* 0x000fe20000000000 */
[----:B------:R-:W-:Y:S01]  /*08b0*/  UMOV UR6, 0x20 ;  /* 0x0000002000067882 */ /* 0x000fe20000000000 */
[----:B------:R-:W-:Y:S02]  /*08c0*/  ULEA UR8, UR45, UR8, 0x18 ;  /* 0x000000082d087291 */ /* 0x000fe4000f8ec0ff */
[----:B---3--:R-:W-:-:S04]  /*08d0*/  UIADD3 UR12, UPT, UPT, -UR6, 0x100000, URZ ;  /* 0x00100000060c7890 */ /* 0x008fc8000fffe1ff */
[----:B------:R-:W-:Y:S02]  /*08e0*/  USHF.L.U32 UR13, UR12, 0xb, URZ ;  /* 0x0000000b0c0d7899 */ /* 0x000fe400080006ff */
[----:B------:R-:W-:Y:S01]  /*08f0*/  USHF.L.U32 UR12, UR12, 0x1, URZ ;  /* 0x000000010c0c7899 */ /* 0x000fe200080006ff */
[----:B------:R-:W-:Y:S01]  /*0900*/  ELECT P1, URZ, PT ;  /* 0x0000000000ff782f */ /* 0x000fe20003820000 */
[----:B------:R-:W2:Y:S10]  /*0910*/  FENCE.VIEW.ASYNC.S ;  /* 0x00000000000073c6 */ /* 0x000eb40000000000 */
[----:B--2---:R2:W3:Y:S01]  /*0920*/  SYNCS.EXCH.64 URZ, [UR8+0xc0], UR12 ;  /* 0x0000c00c08ff75b2 */ /* 0x0044e20008000100 */
[----:B------:R2:W1:Y:S01]  /*0930*/  SYNCS.EXCH.64 URZ, [UR8+0xc8], UR12 ;  /* 0x0000c80c08ff75b2 */ /* 0x0004620008000100 */
[----:B------:R-:W-:Y:S01]  /*0940*/  NOP ;  /* 0x0000000000007918 */ /* 0x000fe20000000000 */
.L_x_11:
[----:B------:R-:W4:Y:S01]  /*0950*/  SHFL.IDX PT, R0, R103, RZ, 0x1f ;  /* 0x00001fff67007589 */ /* 0x000f2200000e0000 */
[----:B------:R-:W-:Y:S01]  /*0960*/  NOP ;  /* 0x0000000000007918 */ /* 0x000fe20000000000 */
[----:B----4-:R-:W-:-:S13]  /*0970*/  ISETP.NE.AND P1, PT, R0, 0x4, PT ;  /* 0x000000040000780c */ /* 0x010fda0003f25270 */
[----:B------:R-:W-:Y:S05]  /*0980*/  @P1 BRA `(.L_x_12) ;  /* 0x0000000000481947 */ /* 0x000fea0003800000 */
[----:B---3--:R-:W-:Y:S01]  /*0990*/  UMOV UR9, 0x1a0 ;  /* 0x000001a000097882 */ /* 0x008fe20000000000 */
[----:B--2---:R-:W-:Y:S01]  /*09a0*/  UMOV UR8, 0x400 ;  /* 0x0000040000087882 */ /* 0x004fe20000000000 */
[----:B------:R-:W-:Y:S01]  /*09b0*/  USEL UR9, UR9, 0x1e0, UP5 ;  /* 0x000001e009097887 */ /* 0x000fe2000a800000 */
        /* <DEDUP_REMOVED lines=9> */
[----:B------:R-:W2:Y:S02]  /*0a50*/  FENCE.VIEW.ASYNC.S ;  /* 0x00000000000073c6 */ /* 0x000ea40000000000 */
[----:B--2---:R4:W2:Y:S08]  /*0a60*/  SYNCS.EXCH.64 URZ, [UR8+0xd0], UR12 ;  /* 0x0000d00c08ff75b2 */ /* 0x0048b00008000100 */
[----:B------:R4:W3:Y:S01]  /*0a70*/  SYNCS.EXCH.64 URZ, [UR8+0xe0], UR14 ;  /* 0x0000e00e08ff75b2 */ /* 0x0008e20008000100 */
[----:B------:R4:W1:Y:S01]  /*0a80*/  SYNCS.EXCH.64 URZ, [UR8+0xd8], UR12 ;  /* 0x0000d80c08ff75b2 */ /* 0x0008620008000100 */
[----:B------:R4:W1:Y:S02]  /*0a90*/  SYNCS.EXCH.64 URZ, [UR8+0xe8], UR14 ;  /* 0x0000e80e08ff75b2 */ /* 0x0008640008000100 */
[----:B----4-:R-:W-:Y:S01]  /*0aa0*/  NOP ;  /* 0x0000000000007918 */ /* 0x010fe20000000000 */
.L_x_12:
[----:B------:R-:W4:Y:S01]  /*0ab0*/  SHFL.IDX PT, R0, R103, RZ, 0x1f ;  /* 0x00001fff67007589 */ /* 0x000f2200000e0000 */
[----:B------:R-:W-:Y:S01]  /*0ac0*/  NOP ;  /* 0x0000000000007918 */ /* 0x000fe20000000000 */
[----:B----4-:R-:W-:-:S13]  /*0ad0*/  ISETP.NE.AND P1, PT, R0, 0x5, PT ;  /* 0x000000050000780c */ /* 0x010fda0003f25270 */
[----:B------:R-:W-:Y:S05]  /*0ae0*/  @P1 BRA `(.L_x_13) ;  /* 0x0000000000541947 */ /* 0x000fea0003800000 */
[----:B---3--:R-:W-:Y:S01]  /*0af0*/  UMOV UR9, 0x400 ;  /* 0x0000040000097882 */ /* 0x008fe20000000000 */
[----:B--2---:R-:W-:Y:S01]  /*0b00*/  UMOV UR8, 0x1 ;  /* 0x0000000100087882 */ /* 0x004fe20000000000 */
        /* <DEDUP_REMOVED lines=13> */
[----:B------:R4:W1:Y:S01]  /*0be0*/  SYNCS.EXCH.64 URZ, [UR9+0x118], UR14 ;  /* 0x0001180e09ff75b2 */ /* 0x0008620008000100 */
[----:B------:R4:W1:Y:S01]  /*0bf0*/  SYNCS.EXCH.64 URZ, [UR9+0x100], UR12 ;  /* 0x0001000c09ff75b2 */ /* 0x0008620008000100 */
[----:B------:R4:W1:Y:S01]  /*0c00*/  SYNCS.EXCH.64 URZ, [UR9+0x120], UR14 ;  /* 0x0001200e09ff75b2 */ /* 0x0008620008000100 */
[----:B------:R4:W1:Y:S01]  /*0c10*/  SYNCS.EXCH.64 URZ, [UR9+0x108], UR12 ;  /* 0x0001080c09ff75b2 */ /* 0x0008620008000100 */
[----:B------:R4:W1:Y:S02]  /*0c20*/  SYNCS.EXCH.64 URZ, [UR9+0x128], UR14 ;  /* 0x0001280e09ff75b2 */ /* 0x0008640008000100 */
[----:B----4-:R-:W-:Y:S01]  /*0c30*/  NOP ;  /* 0x0000000000007918 */ /* 0x010fe20000000000 */
.L_x_13:
[----:B------:R-:W4:Y:S01]  /*0c40*/  SHFL.IDX PT, R0, R103, RZ, 0x1f ;  /* 0x00001fff67007589 */ /* 0x000f2200000e0000 */
[----:B------:R-:W-:Y:S01]  /*0c50*/  ISETP.NE.OR P0, PT, RZ, UR10, !P0 ;  /* 0x0000000aff007c0c */ /* 0x000fe2000c705670 */
[----:B------:R-:W-:Y:S01]  /*0c60*/  NOP ;  /* 0x0000000000007918 */ /* 0x000fe20000000000 */
[----:B----4-:R-:W-:-:S13]  /*0c70*/  ISETP.NE.AND P1, PT, R0, 0x3, PT ;  /* 0x000000030000780c */ /* 0x010fda0003f25270 */
[----:B------:R-:W-:Y:S05]  /*0c80*/  @P1 BRA `(.L_x_14) ;  /* 0x0000000000341947 */ /* 0x000fea0003800000 */
[----:B--2---:R-:W-:Y:S01]  /*0c90*/  UMOV UR8, 0x400 ;  /* 0x0000040000087882 */ /* 0x004fe20000000000 */
[----:B------:R-:W-:Y:S01]  /*0ca0*/  UMOV UR6, 0x20 ;  /* 0x0000002000067882 */ /* 0x000fe20000000000 */
[----:B------:R-:W-:Y:S02]  /*0cb0*/  ULEA UR8, UR45, UR8, 0x18 ;  /* 0x000000082d087291 */ /* 0x000fe4000f8ec0ff */
[----:B---3--:R-:W-:-:S04]  /*0cc0*/  UIADD3 UR12, UPT, UPT, -UR6, 0x100000, URZ ;  /* 0x00100000060c7890 */ /* 0x008fc8000fffe1ff */
[----:B------:R-:W-:Y:S02]  /*0cd0*/  USHF.L.U32 UR13, UR12, 0xb, URZ ;  /* 0x0000000b0c0d7899 */ /* 0x000fe400080006ff */
[----:B------:R-:W-:Y:S01]  /*0ce0*/  USHF.L.U32 UR12, UR12, 0x1, URZ ;  /* 0x000000010c0c7899 */ /* 0x000fe200080006ff */
[----:B------:R-:W-:Y:S01]  /*0cf0*/  ELECT P1, URZ, PT ;  /* 0x0000000000ff782f */ /* 0x000fe20003820000 */
[----:B------:R-:W2:Y:S10]  /*0d00*/  FENCE.VIEW.ASYNC.S ;  /* 0x00000000000073c6 */ /* 0x000eb40000000000 */
[----:B--2---:R4:W2:Y:S01]  /*0d10*/  SYNCS.EXCH.64 URZ, [UR8+0x130], UR12 ;  /* 0x0001300c08ff75b2 */ /* 0x0048a20008000100 */
[----:B------:R4:W3:Y:S01]  /*0d20*/  SYNCS.EXCH.64 URZ, [UR8+0x140], UR12 ;  /* 0x0001400c08ff75b2 */ /* 0x0008e20008000100 */
[----:B------:R4:W1:Y:S01]  /*0d30*/  SYNCS.EXCH.64 URZ, [UR8+0x138], UR12 ;  /* 0x0001380c08ff75b2 */ /* 0x0008620008000100 */
[----:B------:R4:W1:Y:S02]  /*0d40*/  SYNCS.EXCH.64 URZ, [UR8+0x148], UR12 ;  /* 0x0001480c08ff75b2 */ /* 0x0008640008000100 */
[----:B----4-:R-:W-:Y:S01]  /*0d50*/  NOP ;  /* 0x0000000000007918 */ /* 0x010fe20000000000 */
.L_x_14:
[----:B------:R-:W-:Y:S01]  /*0d60*/  VOTEU.ALL UP1, P0 ;  /* 0x0000000000ff7886 */ /* 0x000fe20000020000 */
[----:B--2---:R-:W2:Y:S01]  /*0d70*/  LDCU UR8, c[0x0][0x36c] ;  /* 0x00006d80ff0877ac */ /* 0x004ea20008000800 */
[----:B------:R-:W-:Y:S01]  /*0d80*/  NOP ;  /* 0x0000000000007918 */ /* 0x000fe20000000000 */
[----:B-1----:R-:W-:Y:S01]  /*0d90*/  LOP3.LUT R2, R113, 0x1f, RZ, 0xc0, !PT ;  /* 0x0000001f71027812 */ /* 0x002fe200078ec0ff */
[----:B---3--:R-:W-:Y:S01]  /*0da0*/  UMOV UR12, 0x20 ;  /* 0x00000020000c7882 */ /* 0x008fe20000000000 */
[----:B------:R-:W-:Y:S01]  /*0db0*/  @!UP1 UMOV UR6, 0x400 ;  /* 0x0000040000069882 */ /* 0x000fe20000000000 */
[----:B------:R-:W-:-:S04]  /*0dc0*/  @!UP1 UIADD3 UR12, UPT, UPT, -UR12, 0x100000, URZ ;  /* 0x001000000c0c9890 */ /* 0x000fc8000fffe1ff */
[----:B------:R-:W-:Y:S02]  /*0dd0*/  @!UP1 USHF.L.U32 UR13, UR12, 0xb, URZ ;  /* 0x0000000b0c0d9899 */ /* 0x000fe400080006ff */
[----:B------:R-:W-:Y:S02]  /*0de0*/  @!UP1 USHF.L.U32 UR12, UR12, 0x1, URZ ;  /* 0x000000010c0c9899 */ /* 0x000fe400080006ff */
[----:B------:R-:W-:Y:S01]  /*0df0*/  @!UP1 ULEA UR6, UR45, UR6, 0x18 ;  /* 0x000000062d069291 */ /* 0x000fe2000f8ec0ff */
[----:B------:R-:W-:Y:S01]  /*0e00*/  VOTEU.ALL UP1, P0 ;  /* 0x0000000000ff7886 */ /* 0x000fe20000020000 */
[----:B------:R-:W-:Y:S01]  /*0e10*/  UISETP.NE.AND UP4, UPT, UR10, URZ, UPT ;  /* 0x000000ff0a00728c */ /* 0x000fe2000bf85270 */
[----:B------:R-:W1:Y:S09]  /*0e20*/  FENCE.VIEW.ASYNC.S ;  /* 0x00000000000073c6 */ /* 0x000e720000000000 */
[----:B-1----:R1:W3:Y:S01]  /*0e30*/  @!UP1 SYNCS.EXCH.64 URZ, [UR6+0x150], UR12 ;  /* 0x0001500c06ff95b2 */ /* 0x0022e20008000100 */
[----:B--2---:R-:W-:-:S09]  /*0e40*/  UISETP.EQ.U32.AND UP1, UPT, UR8, 0x1, UPT ;  /* 0x000000010800788c */ /* 0x004fd2000bf22070 */
[----:B------:R-:W-:Y:S05]  /*0e50*/  BRA.U !UP1, `(.L_x_15) ;  /* 0x0000000109087547 */ /* 0x000fea000b800000 */
[----:B---3--:R-:W-:Y:S01]  /*0e60*/  UCGABAR_ARV ;  /* 0x00000000000079c7 */ /* 0x008fe20008000000 */
[----:B------:R-:W-:Y:S05]  /*0e70*/  BRA `(.L_x_16) ;  /* 0x0000000000047947 */ /* 0x000fea0003800000 */
.L_x_15:
[----:B---3--:R-:W-:Y:S01]  /*0e80*/  NOP ;  /* 0x0000000000007918 */ /* 0x008fe20000000000 */
.L_x_16:
[----:B------:R-:W2:Y:S01]  /*0e90*/  S2R R15, SR_CTAID.Y ;  /* 0x00000000000f7919 */ /* 0x000ea20000002600 */
[----:B------:R-:W-:-:S05]  /*0ea0*/  CS2R.32 R97, SR_CgaSize ;  /* 0x0000000000617805 */ /* 0x000fca0000008a00 */
[----:B------:R-:W-:-:S05]  /*0eb0*/  IMAD R97, R97, -0xa0, RZ ;  /* 0xffffff6061617824 */ /* 0x000fca00078e02ff */
[----:B-1----:R-:W-:-:S14]  /*0ec0*/  R2UR UR6, R97 ;  /* 0x00000000610672ca */ /* 0x002fdc00000e0000 */
[----:B------:R-:W1:Y:S01]  /*0ed0*/  LDCU UR6, c[0x0][UR6+0x2b4] ;  /* 0x00005680060677ac */ /* 0x000e620008000800 */
[----:B------:R-:W-:-:S05]  /*0ee0*/  CS2R.32 R0, SR_CgaSize ;  /* 0x0000000000007805 */ /* 0x000fca0000008a00 */
[----:B------:R-:W-:-:S06]  /*0ef0*/  IMAD R0, R0, -0xa0, RZ ;  /* 0xffffff6000007824 */ /* 0x000fcc00078e02ff */
[----:B------:R-:W3:Y:S01]  /*0f00*/  LDC R0, c[0x0][R0+0x2a4] ;  /* 0x0000a90000007b82 */ /* 0x000ee20000000800 */
[----:B------:R-:W-:Y:S01]  /*0f10*/  PRMT R10, RZ, 0x7610, R10 ;  /* 0x00007610ff0a7816 */ /* 0x000fe2000000000a */
[----:B------:R-:W4:Y:S01]  /*0f20*/  S2R R3, SR_CTAID.X ;  /* 0x0000000000037919 */ /* 0x000f220000002500 */
[----:B------:R-:W-:-:S05]  /*0f30*/  CS2R.32 R97, SR_CgaSize ;  /* 0x0000000000617805 */ /* 0x000fca0000008a00 */
[----:B------:R-:W-:-:S05]  /*0f40*/  IMAD R97, R97, -0xa0, RZ ;  /* 0xffffff6061617824 */ /* 0x000fca00078e02ff */
[----:B------:R-:W-:-:S14]  /*0f50*/  R2UR UR8, R97 ;  /* 0x00000000610872ca */ /* 0x000fdc00000e0000 */
[----:B------:R-:W3:Y:S01]  /*0f60*/  LDCU UR8, c[0x0][UR8+0x2b0] ;  /* 0x00005600080877ac */ /* 0x000ee20008000800 */
[----:B------:R-:W-:Y:S01]  /*0f70*/  UISETP.NE.AND UP2, UPT, UR10, 0x2, UPT ;  /* 0x000000020a00788c */ /* 0x000fe2000bf45270 */
[----:B------:R-:W1:Y:S01]  /*0f80*/  LDC R11, c[0x0][0xb24] ;  /* 0x0002c900ff0b7b82 */ /* 0x000e620000000800 */
[----:B------:R-:W-:-:S05]  /*0f90*/  CS2R.32 R4, SR_CgaSize ;  /* 0x0000000000047805 */ /* 0x000fca0000008a00 */
[----:B------:R-:W-:-:S06]  /*0fa0*/  IMAD R4, R4, -0xa0, RZ ;  /* 0xffffff6004047824 */ /* 0x000fcc00078e02ff */
[----:B------:R-:W3:Y:S08]  /*0fb0*/  LDC R4, c[0x0][R4+0x2a0] ;  /* 0x0000a80004047b82 */ /* 0x000ef00000000800 */
[----:B------:R-:W3:Y:S01]  /*0fc0*/  LDC R42, c[0x0][0xb24] ;  /* 0x0002c900ff2a7b82 */ /* 0x000ee20000000800 */
[----:B--2---:R-:W-:-:S07]  /*0fd0*/  I2FP.F32.U32 R96, R15 ;  /* 0x0000000f00607245 */ /* 0x004fce0000201000 */
[----:B------:R-:W2:Y:S01]  /*0fe0*/  S2UR UR44, SR_CTAID.Z ;  /* 0x00000000002c79c3 */ /* 0x000ea20000002700 */
[----:B-1----:R-:W-:Y:S01]  /*0ff0*/  ISETP.GE.AND P0, PT, R11, 0x1, PT ;  /* 0x000000010b00780c */ /* 0x002fe20003f06270 */
[----:B----4-:R-:W-:Y:S01]  /*1000*/  IMAD.MOV.U32 R14, RZ, RZ, R3 ;  /* 0x000000ffff0e7224 */ /* 0x010fe200078e0003 */
[----:B------:R-:W-:Y:S01]  /*1010*/  I2FP.F32.U32 R97, R3 ;  /* 0x0000000300617245 */ /* 0x000fe20000201000 */
[----:B------:R-:W-:Y:S01]  /*1020*/  FMUL R96, R96, UR6 ;  /* 0x0000000660607c20 */ /* 0x000fe20008400000 */
[----:B------:R-:W1:Y:S03]  /*1030*/  LDCU UR6, c[0x0][0xb30] ;  /* 0x00016600ff0677ac */ /* 0x000e660008000800 */
[----:B---3--:R-:W-:Y:S02]  /*1040*/  FMUL R97, R97, UR8 ;  /* 0x0000000861617c20 */ /* 0x008fe40008400000 */
[----:B------:R-:W3:Y:S08]  /*1050*/  F2I.U32.TRUNC.NTZ R96, R96 ;  /* 0x0000006000607305 */ /* 0x000ef0000020f000 */
[----:B------:R-:W4:Y:S01]  /*1060*/  F2I.U32.TRUNC.NTZ R97, R97 ;  /* 0x0000006100617305 */ /* 0x000f22000020f000 */
[----:B-1----:R-:W-:Y:S01]  /*1070*/  UISETP.NE.AND UP3, UPT, UR6, 0x1, UPT ;  /* 0x000000010600788c */ /* 0x002fe2000bf65270 */
[----:B---3--:R-:W-:-:S05]  /*1080*/  IADD3 R96, PT, PT, -R96, RZ, RZ ;  /* 0x000000ff60607210 */ /* 0x008fca0007ffe1ff */
[----:B------:R-:W-:Y:S01]  /*1090*/  IMAD R96, R0, R96, R15 ;  /* 0x0000006000607224 */ /* 0x000fe200078e020f */
[----:B------:R-:W-:Y:S01]  /*10a0*/  PRMT R0, RZ, 0x7610, R0 ;  /* 0x00007610ff007816 */ /* 0x000fe20000000000 */
[----:B----4-:R-:W-:-:S04]  /*10b0*/  IMAD.MOV R97, RZ, RZ, -R97 ;  /* 0x000000ffff617224 */ /* 0x010fc800078e0a61 */
[----:B------:R-:W-:Y:S01]  /*10c0*/  IMAD R97, R4, R97, R3 ;  /* 0x0000006104617224 */ /* 0x000fe200078e0203 */
[----:B--2---:R-:W-:Y:S06]  /*10d0*/  BRA.U UP4, `(.L_x_17) ;  /* 0x0000000104247547 */ /* 0x004fec000b800000 */
[----:B------:R-:W-:Y:S01]  /*10e0*/  ISETP.NE.AND P1, PT, R96, RZ, PT ;  /* 0x000000ff6000720c */ /* 0x000fe20003f25270 */
[----:B------:R-:W-:Y:S01]  /*10f0*/  IMAD.MOV.U32 R0, RZ, RZ, 0x3 ;  /* 0x00000003ff007424 */ /* 0x000fe200078e00ff */
[C---:B------:R-:W-:Y:S02]  /*1100*/  LOP3.LUT R4, R97.reuse, 0xfffffffe, RZ, 0xc0, !PT ;  /* 0xfffffffe61047812 */ /* 0x040fe400078ec0ff */
[----:B------:R-:W-:Y:S02]  /*1110*/  ISETP.LT.U32.OR P1, PT, R97, 0x2, !P1 ;  /* 0x000000026100780c */ /* 0x000fe40004f21470 */
[----:B------:R-:W-:Y:S02]  /*1120*/  SHF.L.U32 R0, R0, R4, RZ ;  /* 0x0000000400007219 */ /* 0x000fe400000006ff */
[----:B------:R-:W-:Y:S02]  /*1130*/  SEL R6, RZ, 0x1, !P1 ;  /* 0x00000001ff067807 */ /* 0x000fe40004800000 */
[----:B------:R-:W-:-:S05]  /*1140*/  SEL R5, RZ, 0x2, !P1 ;  /* 0x00000002ff057807 */ /* 0x000fca0004800000 */
[----:B------:R-:W-:-:S05]  /*1150*/  IMAD.IADD R5, R6, 0x1, R5 ;  /* 0x0000000106057824 */ /* 0x000fca00078e0205 */
[----:B------:R-:W-:Y:S02]  /*1160*/  PRMT R10, R5, 0x7610, R10 ;  /* 0x00007610050a7816 */ /* 0x000fe4000000000a */
.L_x_17:
[----:B------:R-:W-:Y:S05]  /*1170*/  @!P0 BRA `(.L_x_18) ;  /* 0x0000000000b88947 */ /* 0x000fea0003800000 */
[----:B------:R-:W1:Y:S01]  /*1180*/  LDC.64 R6, c[0x0][0xb18] ;  /* 0x0002c600ff067b82 */ /* 0x000e620000000a00 */
[----:B------:R-:W-:-:S07]  /*1190*/  ISETP.NE.AND P0, PT, R11, 0x1, PT ;  /* 0x000000010b00780c */ /* 0x000fce0003f05270 */
[----:B------:R-:W2:Y:S08]  /*11a0*/  LDC R14, c[0x0][0xb0c] ;  /* 0x0002c300ff0e7b82 */ /* 0x000eb00000000800 */
[----:B------:R-:W3:Y:S08]  /*11b0*/  LDC R16, c[0x0][0x370] ;  /* 0x0000dc00ff107b82 */ /* 0x000ef00000000800 */
[----:B------:R-:W4:Y:S01]  /*11c0*/  LDC R13, c[0x0][0x374] ;  /* 0x0000dd00ff0d7b82 */ /* 0x000f220000000800 */
[----:B-1----:R-:W-:-:S07]  /*11d0*/  ISETP.NE.AND P1, PT, R6, 0x1, PT ;  /* 0x000000010600780c */ /* 0x002fce0003f25270 */
[----:B------:R-:W3:Y:S01]  /*11e0*/  LDC.64 R8, c[0x0][0xb10] ;  /* 0x0002c400ff087b82 */ /* 0x000ee20000000a00 */
[----:B--2---:R-:W-:-:S07]  /*11f0*/  ISETP.NE.AND P2, PT, R14, 0x1, PT ;  /* 0x000000010e00780c */ /* 0x004fce0003f45270 */
[----:B------:R-:W1:Y:S08]  /*1200*/  LDC R12, c[0x0][0xb20] ;  /* 0x0002c800ff0c7b82 */ /* 0x000e700000000800 */
[----:B------:R-:W2:Y:S01]  /*1210*/  LDC.64 R4, c[0x0][0xb28] ;  /* 0x0002ca00ff047b82 */ /* 0x000ea20000000a00 */
[----:B----4-:R-:W-:-:S04]  /*1220*/  IMAD.HI.U32 R17, R13, R7, RZ ;  /* 0x000000070d117227 */ /* 0x010fc800078e00ff */
[----:B------:R-:W-:-:S04]  /*1230*/  IMAD.HI.U32 R7, R15, R7, RZ ;  /* 0x000000070f077227 */ /* 0x000fc800078e00ff */
[----:B---3--:R-:W-:-:S05]  /*1240*/  IMAD.HI.U32 R18, R16, R8, RZ ;  /* 0x0000000810127227 */ /* 0x008fca00078e00ff */
[-C--:B------:R-:W-:Y:S01]  /*1250*/  @P2 SHF.R.U32.HI R16, RZ, R9.reuse, R18 ;  /* 0x00000009ff102219 */ /* 0x080fe20000011612 */
[----:B------:R-:W-:Y:S01]  /*1260*/  IMAD.HI.U32 R18, R3, R8, RZ ;  /* 0x0000000803127227 */ /* 0x000fe200078e00ff */
[-C--:B-1----:R-:W-:Y:S02]  /*1270*/  @P1 SHF.R.U32.HI R13, RZ, R12.reuse, R17 ;  /* 0x0000000cff0d1219 */ /* 0x082fe40000011611 */
[----:B------:R-:W-:Y:S02]  /*1280*/  SHF.R.U32.HI R7, RZ, R12, R7 ;  /* 0x0000000cff077219 */ /* 0x000fe40000011607 */
[----:B------:R-:W-:Y:S02]  /*1290*/  SHF.R.U32.HI R18, RZ, R9, R18 ;  /* 0x00000009ff127219 */ /* 0x000fe40000011612 */
[----:B------:R-:W-:Y:S01]  /*12a0*/  SEL R7, R15, R7, !P1 ;  /* 0x000000070f077207 */ /* 0x000fe20004800000 */
[----:B--2---:R-:W-:Y:S01]  /*12b0*/  IMAD.HI.U32 R17, R13, R4, RZ ;  /* 0x000000040d117227 */ /* 0x004fe200078e00ff */
[----:B------:R-:W-:-:S03]  /*12c0*/  SEL R18, R3, R18, !P2 ;  /* 0x0000001203127207 */ /* 0x000fc60005000000 */
[----:B------:R-:W-:Y:S01]  /*12d0*/  IMAD.HI.U32 R8, R16, R4, RZ ;  /* 0x0000000410087227 */ /* 0x000fe200078e00ff */
[----:B------:R-:W-:-:S04]  /*12e0*/  @P0 SHF.R.U32.HI R13, RZ, R5, R17 ;  /* 0x00000005ff0d0219 */ /* 0x000fc80000011611 */
[----:B------:R-:W-:Y:S01]  /*12f0*/  @P0 SHF.R.U32.HI R16, RZ, R5, R8 ;  /* 0x00000005ff100219 */ /* 0x000fe20000011608 */
[----:B------:R-:W-:-:S04]  /*1300*/  IMAD R13, R13, R11, RZ ;  /* 0x0000000b0d0d7224 */ /* 0x000fc800078e02ff */
[----:B------:R-:W-:Y:S01]  /*1310*/  IMAD R8, R16, R11, RZ ;  /* 0x0000000b10087224 */ /* 0x000fe200078e02ff */
[----:B------:R-:W-:-:S04]  /*1320*/  ISETP.GE.AND P1, PT, R7, R13, PT ;  /* 0x0000000d0700720c */ /* 0x000fc80003f26270 */
[----:B------:R-:W-:Y:S01]  /*1330*/  ISETP.GE.OR P1, PT, R18, R8, P1 ;  /* 0x000000081200720c */ /* 0x000fe20000f26670 */
[----:B------:R-:W-:-:S05]  /*1340*/  IMAD.HI.U32 R8, R7, R4, RZ ;  /* 0x0000000407087227 */ /* 0x000fca00078e00ff */
[----:B------:R-:W-:-:S04]  /*1350*/  SHF.R.U32.HI R8, RZ, R5, R8 ;  /* 0x00000005ff087219 */ /* 0x000fc80000011608 */
[----:B------:R-:W-:-:S03]  /*1360*/  SEL R8, R7, R8, !P0 ;  /* 0x0000000807087207 */ /* 0x000fc60004000000 */
[----:B------:R-:W-:Y:S01]  /*1370*/  @!P1 IMAD.HI.U32 R9, R18, R4, RZ ;  /* 0x0000000412099227 */ /* 0x000fe200078e00ff */
[----:B------:R-:W-:-:S04]  /*1380*/  IADD3 R4, PT, PT, -R8, RZ, RZ ;  /* 0x000000ff08047210 */ /* 0x000fc80007ffe1ff */
[----:B------:R-:W-:Y:S01]  /*1390*/  @!P1 SHF.R.U32.HI R5, RZ, R5, R9 ;  /* 0x00000005ff059219 */ /* 0x000fe20000011609 */
[----:B------:R-:W-:Y:S01]  /*13a0*/  IMAD R4, R11, R4, R7 ;  /* 0x000000040b047224 */ /* 0x000fe200078e0207 */
[----:B------:R-:W-:Y:S02]  /*13b0*/  IADD3 R9, PT, PT, -R7, RZ, RZ ;  /* 0x000000ff07097210 */ /* 0x000fe40007ffe1ff */
[----:B------:R-:W-:-:S03]  /*13c0*/  @!P1 SEL R5, R18, R5, !P0 ;  /* 0x0000000512059207 */ /* 0x000fc60004000000 */
[----:B------:R-:W-:Y:S02]  /*13d0*/  IMAD R9, R6, R9, R15 ;  /* 0x0000000906097224 */ /* 0x000fe400078e020f */
[--C-:B------:R-:W-:Y:S02]  /*13e0*/  @!P1 IMAD.IADD R8, R8, 0x1, -R5.reuse ;  /* 0x0000000108089824 */ /* 0x100fe400078e0a05 */
[----:B------:R-:W-:Y:S01]  /*13f0*/  @!P1 IMAD R5, R4, R16, R5 ;  /* 0x0000001004059224 */ /* 0x000fe200078e0205 */
[----:B------:R-:W-:Y:S01]  /*1400*/  IADD3 R4, PT, PT, -R18, RZ, RZ ;  /* 0x000000ff12047210 */ /* 0x000fe20007ffe1ff */
[----:B------:R-:W-:Y:S02]  /*1410*/  @!P1 IMAD R7, R8, R11, R18 ;  /* 0x0000000b08079224 */ /* 0x000fe400078e0212 */
[----:B------:R-:W-:Y:S02]  /*1420*/  @!P1 IMAD.MOV.U32 R18, RZ, RZ, R5 ;  /* 0x000000ffff129224 */ /* 0x000fe400078e0005 */
[----:B------:R-:W-:-:S02]  /*1430*/  IMAD R4, R14, R4, R3 ;  /* 0x000000040e047224 */ /* 0x000fc400078e0203 */
[----:B------:R-:W-:Y:S02]  /*1440*/  IMAD R15, R7, R6, R9 ;  /* 0x00000006070f7224 */ /* 0x000fe400078e0209 */
[----:B------:R-:W-:Y:S02]  /*1450*/  IMAD R14, R18, R14, R4 ;  /* 0x0000000e120e7224 */ /* 0x000fe400078e0204 */
.L_x_18:
[----:B------:R-:W-:Y:S05]  /*1460*/  BRA.U UP3, `(.L_x_19) ;  /* 0x0000000103407547 */ /* 0x000fea000b800000 */
[----:B------:R-:W1:Y:S08]  /*1470*/  LDC.64 R6, c[0x0][0xb10] ;  /* 0x0002c400ff067b82 */ /* 0x000e700000000a00 */
[----:B------:R-:W2:Y:S08]  /*1480*/  LDC.64 R4, c[0x0][0xb18] ;  /* 0x0002c600ff047b82 */ /* 0x000eb00000000a00 */
[----:B------:R-:W3:Y:S08]  /*1490*/  LDC R8, c[0x0][0xb20] ;  /* 0x0002c800ff087b82 */ /* 0x000ef00000000800 */
[----:B------:R-:W4:Y:S01]  /*14a0*/  LDC R9, c[0x0][0xb0c] ;  /* 0x0002c300ff097b82 */ /* 0x000f220000000800 */
[----:B-1----:R-:W-:-:S05]  /*14b0*/  IMAD.HI.U32 R6, R14, R6, RZ ;  /* 0x000000060e067227 */ /* 0x002fca00078e00ff */
[----:B------:R-:W-:Y:S01]  /*14c0*/  SHF.R.U32.HI R6, RZ, R7, R6 ;  /* 0x00000007ff067219 */ /* 0x000fe20000011606 */
[----:B--2---:R-:W-:Y:S01]  /*14d0*/  IMAD.HI.U32 R5, R15, R5, RZ ;  /* 0x000000050f057227 */ /* 0x004fe200078e00ff */
[----:B------:R-:W-:-:S04]  /*14e0*/  ISETP.NE.AND P0, PT, R4, 0x1, PT ;  /* 0x000000010400780c */ /* 0x000fc80003f05270 */
[----:B---3--:R-:W-:-:S04]  /*14f0*/  SHF.R.U32.HI R5, RZ, R8, R5 ;  /* 0x00000008ff057219 */ /* 0x008fc80000011605 */
[----:B------:R-:W-:Y:S02]  /*1500*/  SEL R5, R15, R5, !P0 ;  /* 0x000000050f057207 */ /* 0x000fe40004000000 */
[----:B----4-:R-:W-:-:S04]  /*1510*/  ISETP.NE.AND P1, PT, R9, 0x1, PT ;  /* 0x000000010900780c */ /* 0x010fc80003f25270 */
[----:B------:R-:W-:-:S05]  /*1520*/  SEL R7, R14, R6, !P1 ;  /* 0x000000060e077207 */ /* 0x000fca0004800000 */
[----:B------:R-:W-:Y:S02]  /*1530*/  IMAD.IADD R6, R5, 0x1, -R7 ;  /* 0x0000000105067824 */ /* 0x000fe400078e0a07 */
[----:B------:R-:W-:Y:S02]  /*1540*/  IMAD.IADD R5, R7, 0x1, -R5 ;  /* 0x0000000107057824 */ /* 0x000fe400078e0a05 */
[----:B------:R-:W-:Y:S02]  /*1550*/  IMAD R14, R6, R9, R14 ;  /* 0x00000009060e7224 */ /* 0x000fe400078e020e */
[----:B------:R-:W-:Y:S02]  /*1560*/  IMAD R15, R5, R4, R15 ;  /* 0x00000004050f7224 */ /* 0x000fe400078e020f */
.L_x_19:
[----:B------:R-:W-:Y:S05]  /*1570*/  BRA.U !UP1, `(.L_x_20) ;  /* 0x00000001090c7547 */ /* 0x000fea000b800000 */
[----:B------:R-:W-:Y:S01]  /*1580*/  UCGABAR_WAIT ;  /* 0x0000000000007dc7 */ /* 0x000fe20008000000 */
[----:B------:R-:W-:Y:S01]  /*1590*/  CCTL.IVALL ;  /* 0x00000000ff00798f */ /* 0x000fe20002000000 */
[----:B------:R-:W-:Y:S05]  /*15a0*/  BRA `(.L_x_21) ;  /* 0x0000000000047947 */ /* 0x000fea0003800000 */
.L_x_20:
[----:B------:R-:W-:Y:S06]  /*15b0*/  BAR.SYNC.DEFER_BLOCKING 0x0 ;  /* 0x0000000000007b1d */ /* 0x000fec0000010000 */
.L_x_21:
[----:B------:R-:W-:Y:S05]  /*15c0*/  BRA.U UP2, `(.L_x_22) ;  /* 0x0000001502407547 */ /* 0x000fea000b800000 */
[----:B------:R-:W1:Y:S01]  /*15d0*/  LDCU UR15, c[0x0][0x38c] ;  /* 0x00007180ff0f77ac */ /* 0x000e620008000800 */
[----:B------:R-:W2:Y:S01]  /*15e0*/  LDC R8, c[0x0][0x370] ;  /* 0x0000dc00ff087b82 */ /* 0x000ea20000000800 */
[C---:B------:R-:W-:Y:S02]  /*15f0*/  IMAD.SHL.U32 R19, R3.reuse, 0x40, RZ ;  /* 0x0000004003137824 */ /* 0x040fe400078e00ff */
[----:B------:R-:W-:Y:S01]  /*1600*/  HFMA2 R17, -RZ, RZ, 0, 5.9604644775390625e-08 ;  /* 0x00000001ff117431 */ /* 0x000fe200000001ff */
[----:B------:R-:W-:Y:S01]  /*1610*/  UISETP.NE.AND UP1, UPT, UR10, URZ, UPT ;  /* 0x000000ff0a00728c */ /* 0x000fe2000bf25270 */
[----:B------:R-:W-:Y:S01]  /*1620*/  ISETP.NE.AND P4, PT, R2, RZ, P5 ;  /* 0x000000ff0200720c */ /* 0x000fe20002f85270 */
[----:B------:R-:W-:Y:S01]  /*1630*/  IMAD.SHL.U32 R18, R3, 0x80, RZ ;  /* 0x0000008003127824 */ /* 0x000fe200078e00ff */
[----:B------:R-:W-:Y:S01]  /*1640*/  CS2R R12, SRZ ;  /* 0x00000000000c7805 */ /* 0x000fe2000001ff00 */
[----:B------:R-:W-:Y:S01]  /*1650*/  IMAD.MOV.U32 R16, RZ, RZ, RZ ;  /* 0x000000ffff107224 */ /* 0x000fe200078e00ff */
[----:B------:R-:W3:Y:S01]  /*1660*/  LDC R0, c[0x0][0x374] ;  /* 0x0000dd00ff007b82 */ /* 0x000ee20000000800 */
[----:B------:R-:W-:Y:S01]  /*1670*/  MOV R11, 0x1 ;  /* 0x00000001000b7802 */ /* 0x000fe20000000f00 */
[----:B------:R-:W4:Y:S01]  /*1680*/  LDCU.64 UR24, c[0x0][0x348] ;  /* 0x00006900ff1877ac */ /* 0x000f220008000a00 */
[----:B------:R-:W-:Y:S01]  /*1690*/  LOP3.LUT R19, R19, 0x40, RZ, 0xc0, !PT ;  /* 0x0000004013137812 */ /* 0x000fe200078ec0ff */
[----:B------:R-:W-:Y:S01]  /*16a0*/  USEL UR7, UR7, 0x2, UP1 ;  /* 0x0000000207077887 */ /* 0x000fe20008800000 */
[----:B------:R-:W-:Y:S01]  /*16b0*/  UMOV UR13, URZ ;  /* 0x000000ff000d7c82 */ /* 0x000fe20008000000 */
[----:B-1----:R-:W-:-:S04]  /*16c0*/  UIADD3 UR4, UPT, UPT, UR15, 0x3f, URZ ;  /* 0x0000003f0f047890 */ /* 0x002fc8000fffe0ff */
[----:B------:R-:W-:-:S04]  /*16d0*/  USHF.R.S32.HI UR22, URZ, 0x1f, UR4 ;  /* 0x0000001fff167899 */ /* 0x000fc80008011404 */
[----:B------:R-:W-:Y:S02]  /*16e0*/  ULEA.HI UR22, UR22, UR4, URZ, 0x6 ;  /* 0x0000000416167291 */ /* 0x000fe4000f8f30ff */
[----:B------:R-:W-:Y:S02]  /*16f0*/  UIADD3 UR4, UPT, UPT, UR15, -0x1, URZ ;  /* 0xffffffff0f047890 */ /* 0x000fe4000fffe0ff */
[----:B------:R-:W-:Y:S02]  /*1700*/  USHF.R.S32.HI UR22, URZ, 0x6, UR22 ;  /* 0x00000006ff167899 */ /* 0x000fe40008011416 */
[----:B------:R-:W-:Y:S02]  /*1710*/  UISETP.GE.U32.AND UP2, UPT, UR4, -0x7f, UPT ;  /* 0xffffff810400788c */ /* 0x000fe4000bf46070 */
[----:B------:R-:W-:Y:S02]  /*1720*/  UISETP.LT.U32.AND UP0, UPT, UR22, 0x8, UPT ;  /* 0x000000081600788c */ /* 0x000fe4000bf01070 */
[----:B------:R-:W-:-:S02]  /*1730*/  UIADD3 UR15, UPT, UPT, UR15, 0x7e, URZ ;  /* 0x0000007e0f0f7890 */ /* 0x000fc4000fffe0ff */
[----:B------:R-:W-:-:S04]  /*1740*/  USEL UR21, UR22, 0x8, UP0 ;  /* 0x0000000816157887 */ /* 0x000fc80008000000 */
[----:B------:R-:W-:Y:S02]  /*1750*/  UIADD3 UR6, UPT, UPT, UR21, -0x1, URZ ;  /* 0xffffffff15067890 */ /* 0x000fe4000fffe0ff */
[----:B------:R-:W-:Y:S02]  /*1760*/  @UP2 UIADD3 UR6, UPT, UPT, UR21, URZ, URZ ;  /* 0x000000ff15062290 */ /* 0x000fe4000fffe0ff */
[----:B------:R-:W-:Y:S02]  /*1770*/  UIADD3 UR14, UPT, UPT, UR22, -UR21, URZ ;  /* 0x80000015160e7290 */ /* 0x000fe4000fffe0ff */
[----:B------:R-:W-:Y:S02]  /*1780*/  UIADD3 UR5, UPT, UPT, UR6, 0x1, URZ ;  /* 0x0000000106057890 */ /* 0x000fe4000fffe0ff */
[----:B--2-4-:R-:W-:-:S12]  /*1790*/  UIADD3 UR6, UPT, UPT, -UR6, URZ, URZ ;  /* 0x000000ff06067290 */ /* 0x014fd8000fffe1ff */
.L_x_42:
[----:B------:R-:W-:Y:S01]  /*17a0*/  UISETP.NE.AND UP0, UPT, UR45, URZ, UPT ;  /* 0x000000ff2d00728c */ /* 0x000fe2000bf05270 */
[----:B------:R-:W1:Y:S08]  /*17b0*/  S2UR UR45, SR_CgaCtaId ;  /* 0x00000000002d79c3 */ /* 0x000e700000008800 */
[----:B------:R-:W-:Y:S05]  /*17c0*/  BRA.U UP0, `(.L_x_23) ;  /* 0x0000000100347547 */ /* 0x000fea000b800000 */
[----:B------:R-:W2:Y:S01]  /*17d0*/  S2R R2, SR_CgaCtaId ;  /* 0x0000000000027919 */ /* 0x000ea20000008800 */
[----:B------:R-:W-:-:S04]  /*17e0*/  MOV R3, 0x400 ;  /* 0x0000040000037802 */ /* 0x000fc80000000f00 */
[----:B--2---:R-:W-:Y:S02]  /*17f0*/  LEA R2, R2, R3, 0x18 ;  /* 0x0000000302027211 */ /* 0x004fe400078ec0ff */
[----:B------:R-:W-:-:S03]  /*1800*/  SHF.L.U32 R3, R11, 0x1f, RZ ;  /* 0x0000001f0b037819 */ /* 0x000fc600000006ff */
[----:B------:R-:W-:-:S04]  /*1810*/  IMAD R2, R12, 0x8, R2 ;  /* 0x000000080c027824 */ /* 0x000fc800078e0202 */
[----:B------:R-:W2:Y:S02]  /*1820*/  SYNCS.PHASECHK.TRANS64.TRYWAIT P0, [R2+URZ+0x140], R3 ;  /* 0x00014003020075a7 */ /* 0x000ea400080011ff */
[----:B--2---:R-:W-:Y:S05]  /*1830*/  @!P0 BRA `(.L_x_24) ;  /* 0x0000008000308947 */ /* 0x004fea0003800000 */
.L_x_155:
[----:B------:R-:W-:Y:S01]  /*1840*/  VIADD R12, R12, 0x1 ;  /* 0x000000010c0c7836 */ /* 0x000fe20000000000 */
[----:B------:R2:W-:Y:S04]  /*1850*/  SYNCS.ARRIVE.TRANS64.A1T0 RZ, [R2+URZ+0x130], RZ ;  /* 0x000130ff02ff79a7 */ /* 0x0005e800081000ff */
[----:B------:R-:W-:-:S04]  /*1860*/  ISETP.NE.AND P0, PT, R12, 0x2, PT ;  /* 0x000000020c00780c */ /* 0x000fc80003f05270 */
[----:B------:R-:W-:Y:S02]  /*1870*/  SEL R12, R12, RZ, P0 ;  /* 0x000000ff0c0c7207 */ /* 0x000fe40000000000 */
[----:B--2---:R-:W-:-:S04]  /*1880*/  SEL R2, RZ, 0x1, P0 ;  /* 0x00000001ff027807 */ /* 0x004fc80000000000 */
[----:B------:R-:W-:-:S07]  /*1890*/  LOP3.LUT R11, R11, R2, RZ, 0x3c, !PT ;  /* 0x000000020b0b7212 */ /* 0x000fce00078e3cff */
.L_x_23:
[----:B------:R-:W-:Y:S01]  /*18a0*/  UMOV UR4, 0x400 ;  /* 0x0000040000047882 */ /* 0x000fe20000000000 */
[----:B------:R-:W-:Y:S01]  /*18b0*/  SHF.L.U32 R2, R17, 0x1f, RZ ;  /* 0x0000001f11027819 */ /* 0x000fe200000006ff */
[----:B-1----:R-:W-:Y:S01]  /*18c0*/  ULEA UR4, UR45, UR4, 0x18 ;  /* 0x000000042d047291 */ /* 0x002fe2000f8ec0ff */
[----:B------:R-:W-:Y:S01]  /*18d0*/  R2UR UR43, R18 ;  /* 0x00000000122b72ca */ /* 0x000fe200000e0000 */
[----:B------:R-:W-:Y:S01]  /*18e0*/  UISETP.GE.U32.AND UP0, UPT, UR15, 0x7f, UPT ;  /* 0x0000007f0f00788c */ /* 0x000fe2000bf06070 */
[----:B------:R-:W-:Y:S01]  /*18f0*/  R2UR UR11, R19 ;  /* 0x00000000130b72ca */ /* 0x000fe200000e0000 */
[----:B------:R-:W-:Y:S01]  /*1900*/  ULEA UR8, UR13, UR4, 0x3 ;  /* 0x000000040d087291 */ /* 0x000fe2000f8e18ff */
[----:B------:R-:W-:-:S08]  /*1910*/  UMOV UR23, URZ ;  /* 0x000000ff00177c82 */ /* 0x000fd00008000000 */
[----:B------:R1:W2:Y:S01]  /*1920*/  SYNCS.PHASECHK.TRANS64.TRYWAIT P0, [UR8+0x40], R2 ;  /* 0x00004002ff0075a7 */ /* 0x0002a20008001108 */
[----:B------:R-:W-:-:S13]  /*1930*/  R2UR UR8, R15 ;  /* 0x000000000f0872ca */ /* 0x000fda00000e0000 */
[----:B------:R-:W-:Y:S01]  /*1940*/  ULEA UR11, UR8, UR11, 0x7 ;  /* 0x0000000b080b7291 */ /* 0x000fe2000f8e38ff */
[----:B-1----:R-:W-:-:S05]  /*1950*/  LEA.HI R2, R14, R14, RZ, 0x1 ;  /* 0x0000000e0e027211 */ /* 0x002fca00078f08ff */
[----:B------:R-:W-:-:S05]  /*1960*/  IMAD.SHL.U32 R2, R2, 0x80, RZ ;  /* 0x0000008002027824 */ /* 0x000fca00078e00ff */
[----:B------:R-:W-:-:S04]  /*1970*/  LOP3.LUT R2, R2, 0xffffff00, RZ, 0xc0, !PT ;  /* 0xffffff0002027812 */ /* 0x000fc800078ec0ff */
[----:B------:R-:W-:-:S13]  /*1980*/  R2UR UR9, R2 ;  /* 0x00000000020972ca */ /* 0x000fda00000e0000 */
[----:B------:R-:W-:Y:S01]  /*1990*/  ULOP3.LUT UR43, UR9, 0x80, UR43, 0xf8, !UPT ;  /* 0x00000080092b7892 */ /* 0x000fe2000f8ef82b */
[----:B------:R-:W-:Y:S11]  /*19a0*/  BRA.U !UP0, `(.L_x_25) ;  /* 0x0000000108c07547 */ /* 0x000ff6000b800000 */
[----:B------:R-:W-:Y:S01]  /*19b0*/  UMOV UR16, UR6 ;  /* 0x0000000600107c82 */ /* 0x000fe20008000000 */
[----:B------:R-:W-:Y:S01]  /*19c0*/  UMOV UR17, UR13 ;  /* 0x0000000d00117c82 */ /* 0x000fe20008000000 */
[----:B------:R-:W-:-:S05]  /*19d0*/  UMOV UR42, URZ ;  /* 0x000000ff002a7c82 */ /* 0x000fca0008000000 */
.L_x_31:
[----:B------:R-:W-:Y:S01]  /*19e0*/  ULEA UR41, UR17, UR4, 0x3 ;  /* 0x0000000411297291 */ /* 0x000fe2000f8e18ff */
[----:B------:R-:W-:Y:S01]  /*19f0*/  @P5 MOV R3, 0xc000 ;  /* 0x0000c00000035802 */ /* 0x000fe20000000f00 */
[----:B-12-4-:R-:W-:Y:S10]  /*1a00*/  @P0 BRA `(.L_x_26) ;  /* 0x00000000000c0947 */ /* 0x016ff40003800000 */
[----:B------:R-:W-:-:S04]  /*1a10*/  SHF.L.U32 R4, R17, 0x1f, RZ ;  /* 0x0000001f11047819 */ /* 0x000fc800000006ff */
[----:B------:R-:W1:Y:S02]  /*1a20*/  SYNCS.PHASECHK.TRANS64.TRYWAIT P0, [UR41+0x40], R4 ;  /* 0x00004004ff0075a7 */ /* 0x000e640008001129 */
[----:B-1----:R-:W-:Y:S05]  /*1a30*/  @!P0 BRA `(.L_x_27) ;  /* 0x0000007c00c48947 */ /* 0x002fea0003800000 */
.L_x_26:
[----:B------:R2:W-:Y:S01]  /*1a40*/  @P5 SYNCS.ARRIVE.TRANS64 RZ, [UR41], R3 ;  /* 0x00000003ffff59a7 */ /* 0x0005e20008000029 */
[----:B------:R-:W-:Y:S02]  /*1a50*/  ULOP3.LUT UR8, UR7, 0x2, URZ, 0xfc, !UPT ;  /* 0x0000000207087892 */ /* 0x000fe4000f8efcff */
[----:B------:R-:W-:Y:S02]  /*1a60*/  UIADD3 UR16, UPT, UPT, UR16, 0x1, URZ ;  /* 0x0000000110107890 */ /* 0x000fe4000fffe0ff */
[----:B------:R-:W-:Y:S02]  /*1a70*/  UISETP.NE.AND UP0, UPT, UR8, 0x2, UPT ;  /* 0x000000020800788c */ /* 0x000fe4000bf05270 */
[----:B------:R-:W-:-:S07]  /*1a80*/  UISETP.NE.AND UP2, UPT, UR16, 0x1, UPT ;  /* 0x000000011000788c */ /* 0x000fce000bf45270 */
[----:B------:R-:W-:Y:S05]  /*1a90*/  BRA.U UP0, `(.L_x_28) ;  /* 0x0000000100047547 */ /* 0x000fea000b800000 */
[----:B------:R-:W-:Y:S05]  /*1aa0*/  BPT.TRAP 0x1 ;  /* 0x000000040000795c */ /* 0x000fea0000300000 */
.L_x_28:
[----:B------:R-:W-:Y:S04]  /*1ab0*/  BSSY.RECONVERGENT B0, `(.L_x_29) ;  /* 0x0000003000007945 */ /* 0x000fe80003800200 */
[----:B------:R-:W-:Y:S05]  /*1ac0*/  @!P4 BRA `(.L_x_30) ;  /* 0x000000000004c947 */ /* 0x000fea0003800000 */
[----:B------:R-:W-:Y:S05]  /*1ad0*/  BPT.TRAP 0x1 ;  /* 0x000000040000795c */ /* 0x000fea0000300000 */
.L_x_30:
[----:B------:R-:W-:Y:S05]  /*1ae0*/  BSYNC.RECONVERGENT B0 ;  /* 0x0000000000007941 */ /* 0x000fea0003800200 */
.L_x_29:
[----:B------:R-:W-:Y:S02]  /*1af0*/  UIADD3 UR13, UPT, UPT, UR17, 0x1, URZ ;  /* 0x00000001110d7890 */ /* 0x000fe4000fffe0ff */
[----:B------:R-:W-:Y:S02]  /*1b00*/  ULEA UR40, UR17, UR4, 0xe ;  /* 0x0000000411287291 */ /* 0x000fe4000f8e70ff */
[----:B------:R-:W-:Y:S02]  /*1b10*/  UISETP.NE.AND UP0, UPT, UR13, 0x8, UPT ;  /* 0x000000080d00788c */ /* 0x000fe4000bf05270 */
[----:B------:R-:W-:Y:S02]  /*1b20*/  UIADD3 UR28, UP1, UPT, UR24, 0x80, URZ ;  /* 0x00000080181c7890 */ /* 0x000fe4000ff3e0ff */
[----:B------:R-:W-:Y:S02]  /*1b30*/  USEL UR9, URZ, 0x1, UP0 ;  /* 0x00000001ff097887 */ /* 0x000fe40008000000 */
[----:B------:R-:W-:-:S02]  /*1b40*/  USEL UR13, UR13, URZ, UP0 ;  /* 0x000000ff0d0d7287 */ /* 0x000fc40008000000 */
[----:B------:R-:W-:Y:S02]  /*1b50*/  UIADD3 UR26, UP0, UPT, UR24, 0x180, URZ ;  /* 0x00000180181a7890 */ /* 0x000fe4000ff1e0ff */
[----:B------:R-:W-:Y:S01]  /*1b60*/  ULEA UR8, UR13, UR4, 0x3 ;  /* 0x000000040d087291 */ /* 0x000fe2000f8e18ff */
[----:B------:R-:W-:Y:S01]  /*1b70*/  LOP3.LUT R17, R17, UR9, RZ, 0x3c, !PT ;  /* 0x0000000911117c12 */ /* 0x000fe2000f8e3cff */
[----:B------:R-:W-:Y:S02]  /*1b80*/  ULOP3.LUT UR41, UR41, 0xfefffff8, URZ, 0xc0, !UPT ;  /* 0xfefffff829297892 */ /* 0x000fe4000f8ec0ff */
[----:B------:R-:W-:Y:S01]  /*1b90*/  UIADD3.X UR29, UPT, UPT, URZ, UR25, URZ, UP1, !UPT ;  /* 0x00000019ff1d7290 */ /* 0x000fe20008ffe4ff */
[----:B-1----:R-:W-:Y:S01]  /*1ba0*/  SHF.L.U32 R2, R17, 0x1f, RZ ;  /* 0x0000001f11027819 */ /* 0x002fe200000006ff */
[----:B------:R-:W-:Y:S02]  /*1bb0*/  UIADD3 UR40, UPT, UPT, UR40, 0x8400, URZ ;  /* 0x0000840028287890 */ /* 0x000fe4000fffe0ff */
[----:B------:R-:W-:Y:S01]  /*1bc0*/  UIADD3.X UR27, UPT, UPT, URZ, UR25, URZ, UP0, !UPT ;  /* 0x00000019ff1b7290 */ /* 0x000fe200087fe4ff */
[----:B------:R1:W4:Y:S01]  /*1bd0*/  SYNCS.PHASECHK.TRANS64.TRYWAIT P0, [UR8+0x40], R2 ;  /* 0x00004002ff0075a7 */ /* 0x0003220008001108 */
[----:B------:R-:W-:Y:S01]  /*1be0*/  ULEA UR8, UR17, UR4, 0xd ;  /* 0x0000000411087291 */ /* 0x000fe2000f8e68ff */
[----:B------:R-:W-:Y:S01]  /*1bf0*/  UMOV UR18, 0x0 ;  /* 0x0000000000127882 */ /* 0x000fe20000000000 */
[----:B------:R-:W-:-:S02]  /*1c00*/  UMOV UR19, 0x10000000 ;  /* 0x1000000000137882 */ /* 0x000fc40000000000 */
[----:B------:R-:W-:Y:S01]  /*1c10*/  UIADD3 UR8, UPT, UPT, UR8, 0x28400, URZ ;  /* 0x0002840008087890 */ /* 0x000fe2000fffe0ff */
[----:B------:R2:W-:Y:S01]  /*1c20*/  UTMALDG.3D.2CTA [UR40], [UR28], desc[UR18] ;  /* 0x000012281c0075b4 */ /* 0x0005e20008211000 */
[----:B------:R-:W-:Y:S01]  /*1c30*/  UMOV UR10, UR42 ;  /* 0x0000002a000a7c82 */ /* 0x000fe20008000000 */
[----:B------:R-:W-:Y:S01]  /*1c40*/  UMOV UR12, UR44 ;  /* 0x0000002c000c7c82 */ /* 0x000fe20008000000 */
[----:B------:R-:W-:Y:S01]  /*1c50*/  UMOV UR9, UR41 ;  /* 0x0000002900097c82 */ /* 0x000fe20008000000 */
[----:B------:R-:W-:Y:S01]  /*1c60*/  UMOV UR23, UR5 ;  /* 0x0000000500177c82 */ /* 0x000fe20008000000 */
[----:B------:R-:W-:-:S03]  /*1c70*/  UMOV UR17, UR13 ;  /* 0x0000000d00117c82 */ /* 0x000fc60008000000 */
[----:B------:R1:W-:Y:S01]  /*1c80*/  UTMALDG.3D.2CTA [UR8], [UR26], desc[UR18] ;  /* 0x000012081a0075b4 */ /* 0x0003e20008211000 */
[----:B--2---:R-:W-:Y:S01]  /*1c90*/  UIADD3 UR42, UPT, UPT, UR42, 0x40, URZ ;  /* 0x000000402a2a7890 */ /* 0x004fe2000fffe0ff */
[----:B------:R-:W-:Y:S11]  /*1ca0*/  BRA.U UP2, `(.L_x_31) ;  /* 0xfffffffd024c7547 */ /* 0x000ff6000b83ffff */
.L_x_25:
[----:B--2-4-:R-:W-:Y:S01]  /*1cb0*/  PLOP3.LUT P0, PT, PT, PT, UP5, 0x80, 0x8 ;  /* 0x000000000008781c */ /* 0x014fe20003f0f058 */
[----:B-1----:R-:W-:Y:S01]  /*1cc0*/  ULEA UR8, UR13, UR4, 0x3 ;  /* 0x000000040d087291 */ /* 0x002fe2000f8e18ff */
[----:B------:R-:W-:Y:S01]  /*1cd0*/  SHF.L.U32 R2, R17, 0x1f, RZ ;  /* 0x0000001f11027819 */ /* 0x000fe200000006ff */
[----:B------:R-:W-:-:S10]  /*1ce0*/  UISETP.GT.AND UP0, UPT, UR22, UR21, UPT ;  /* 0x000000151600728c */ /* 0x000fd4000bf04270 */
[----:B------:R-:W-:Y:S01]  /*1cf0*/  @!P0 SYNCS.ARRIVE.TRANS64.A1T0 RZ, [UR4+0xc8], RZ ;  /* 0x0000c8ffffff89a7 */ /* 0x000fe20008100004 */
[----:B------:R1:W2:Y:S01]  /*1d00*/  SYNCS.PHASECHK.TRANS64.TRYWAIT P0, [UR8+0x40], R2 ;  /* 0x00004002ff0075a7 */ /* 0x0002a20008001108 */
[----:B------:R-:W-:Y:S05]  /*1d10*/  BRA.U !UP0, `(.L_x_32) ;  /* 0x0000000108c07547 */ /* 0x000fea000b800000 */
[----:B------:R-:W-:Y:S01]  /*1d20*/  UIADD3 UR26, UPT, UPT, UR14, UR23, URZ ;  /* 0x000000170e1a7290 */ /* 0x000fe2000fffe0ff */
[----:B------:R-:W-:-:S11]  /*1d30*/  UMOV UR27, UR13 ;  /* 0x0000000d001b7c82 */ /* 0x000fd60008000000 */
.L_x_38:
[----:B------:R-:W-:Y:S01]  /*1d40*/  ULEA UR17, UR27, UR4, 0x3 ;  /* 0x000000041b117291 */ /* 0x000fe2000f8e18ff */
[----:B--2---:R-:W-:Y:S01]  /*1d50*/  @P5 MOV R3, 0xc000 ;  /* 0x0000c00000035802 */ /* 0x004fe20000000f00 */
[----:B-12---:R-:W-:Y:S10]  /*1d60*/  @P0 BRA `(.L_x_33) ;  /* 0x00000000000c0947 */ /* 0x006ff40003800000 */
[----:B------:R-:W-:-:S04]  /*1d70*/  SHF.L.U32 R4, R17, 0x1f, RZ ;  /* 0x0000001f11047819 */ /* 0x000fc800000006ff */
[----:B------:R-:W2:Y:S02]  /*1d80*/  SYNCS.PHASECHK.TRANS64.TRYWAIT P0, [UR17+0x40], R4 ;  /* 0x00004004ff0075a7 */ /* 0x000ea40008001111 */
[----:B--2---:R-:W-:Y:S05]  /*1d90*/  @!P0 BRA `(.L_x_34) ;  /* 0x0000007c00048947 */ /* 0x004fea0003800000 */
.L_x_33:
[----:B------:R2:W-:Y:S01]  /*1da0*/  @P5 SYNCS.ARRIVE.TRANS64 RZ, [UR17], R3 ;  /* 0x00000003ffff59a7 */ /* 0x0005e20008000011 */
[----:B------:R-:W-:-:S04]  /*1db0*/  ULOP3.LUT UR8, UR7, 0x2, URZ, 0xfc, !UPT ;  /* 0x0000000207087892 */ /* 0x000fc8000f8efcff */
[----:B------:R-:W-:-:S09]  /*1dc0*/  UISETP.NE.AND UP0, UPT, UR8, 0x2, UPT ;  /* 0x000000020800788c */ /* 0x000fd2000bf05270 */
[----:B------:R-:W-:Y:S05]  /*1dd0*/  BRA.U UP0, `(.L_x_35) ;  /* 0x0000000100047547 */ /* 0x000fea000b800000 */
[----:B------:R-:W-:Y:S05]  /*1de0*/  BPT.TRAP 0x1 ;  /* 0x000000040000795c */ /* 0x000fea0000300000 */
.L_x_35:
[----:B------:R-:W-:Y:S04]  /*1df0*/  BSSY.RECONVERGENT B0, `(.L_x_36) ;  /* 0x0000003000007945 */ /* 0x000fe80003800200 */
[----:B------:R-:W-:Y:S05]  /*1e00*/  @!P4 BRA `(.L_x_37) ;  /* 0x000000000004c947 */ /* 0x000fea0003800000 */
[----:B------:R-:W-:Y:S05]  /*1e10*/  BPT.TRAP 0x1 ;  /* 0x000000040000795c */ /* 0x000fea0000300000 */
.L_x_37:
[----:B------:R-:W-:Y:S05]  /*1e20*/  BSYNC.RECONVERGENT B0 ;  /* 0x0000000000007941 */ /* 0x000fea0003800200 */
.L_x_36:
        /* <DEDUP_REMOVED lines=9> */
[----:B------:R-:W-:Y:S02]  /*1ec0*/  USHF.L.U32 UR18, UR23, 0x6, URZ ;  /* 0x0000000617127899 */ /* 0x000fe400080006ff */
[----:B------:R-:W-:Y:S01]  /*1ed0*/  ULOP3.LUT UR17, UR17, 0xfefffff8, URZ, 0xc0, !UPT ;  /* 0xfefffff811117892 */ /* 0x000fe2000f8ec0ff */
[----:B-1----:R-:W-:Y:S01]  /*1ee0*/  SHF.L.U32 R2, R17, 0x1f, RZ ;  /* 0x0000001f11027819 */ /* 0x002fe200000006ff */
[----:B------:R-:W-:Y:S02]  /*1ef0*/  UIADD3 UR16, UPT, UPT, UR16, 0x8400, URZ ;  /* 0x0000840010107890 */ /* 0x000fe4000fffe0ff */
[----:B------:R-:W-:Y:S01]  /*1f00*/  UIADD3.X UR33, UPT, UPT, URZ, UR25, URZ, UP1, !UPT ;  /* 0x00000019ff217290 */ /* 0x000fe20008ffe4ff */
[----:B------:R4:W1:Y:S01]  /*1f10*/  SYNCS.PHASECHK.TRANS64.TRYWAIT P0, [UR8+0x40], R2 ;  /* 0x00004002ff0075a7 */ /* 0x0008620008001108 */
[----:B------:R-:W-:-:S02]  /*1f20*/  ULEA UR8, UR27, UR4, 0xd ;  /* 0x000000041b087291 */ /* 0x000fc4000f8e68ff */
[----:B------:R-:W-:Y:S02]  /*1f30*/  UIADD3.X UR31, UPT, UPT, URZ, UR25, URZ, UP0, !UPT ;  /* 0x00000019ff1f7290 */ /* 0x000fe400087fe4ff */
[----:B------:R-:W-:Y:S01]  /*1f40*/  UIADD3 UR8, UPT, UPT, UR8, 0x28400, URZ ;  /* 0x0002840008087890 */ /* 0x000fe2000fffe0ff */
[----:B------:R-:W-:Y:S01]  /*1f50*/  UMOV UR28, 0x0 ;  /* 0x00000000001c7882 */ /* 0x000fe20000000000 */
[----:B------:R-:W-:Y:S01]  /*1f60*/  UMOV UR29, 0x10000000 ;  /* 0x10000000001d7882 */ /* 0x000fe20000000000 */
[----:B------:R-:W-:Y:S01]  /*1f70*/  UMOV UR19, UR43 ;  /* 0x0000002b00137c82 */ /* 0x000fe20008000000 */
[----:B------:R-:W-:Y:S01]  /*1f80*/  UMOV UR20, UR44 ;  /* 0x0000002c00147c82 */ /* 0x000fe20008000000 */
[----:B------:R-:W-:Y:S01]  /*1f90*/  UMOV UR12, UR44 ;  /* 0x0000002c000c7c82 */ /* 0x000fe20008000000 */
[----:B------:R-:W-:Y:S01]  /*1fa0*/  UMOV UR9, UR17 ;  /* 0x0000001100097c82 */ /* 0x000fe20008000000 */
[----:B------:R-:W-:Y:S01]  /*1fb0*/  UMOV UR10, UR18 ;  /* 0x00000012000a7c82 */ /* 0x000fe20008000000 */
[----:B------:R4:W-:Y:S01]  /*1fc0*/  UTMALDG.3D.2CTA [UR16], [UR32], desc[UR28] ;  /* 0x00001c10200075b4 */ /* 0x0009e20008211000 */
[----:B------:R-:W-:Y:S01]  /*1fd0*/  UIADD3 UR23, UPT, UPT, UR23, 0x1, URZ ;  /* 0x0000000117177890 */ /* 0x000fe2000fffe0ff */
[----:B------:R-:W-:-:S03]  /*1fe0*/  UMOV UR27, UR13 ;  /* 0x0000000d001b7c82 */ /* 0x000fc60008000000 */
[----:B------:R-:W-:Y:S01]  /*1ff0*/  UISETP.NE.AND UP0, UPT, UR23, UR26, UPT ;  /* 0x0000001a1700728c */ /* 0x000fe2000bf05270 */
[----:B------:R4:W-:Y:S08]  /*2000*/  UTMALDG.3D.2CTA [UR8], [UR30], desc[UR28] ;  /* 0x00001c081e0075b4 */ /* 0x0009f00008211000 */
[----:B----4-:R-:W-:Y:S05]  /*2010*/  BRA.U UP0, `(.L_x_38) ;  /* 0xfffffffd00487547 */ /* 0x010fea000b83ffff */
.L_x_32:
[C---:B-1----:R-:W-:Y:S01]  /*2020*/  LEA R2, R16.reuse, UR4, 0x3 ;  /* 0x0000000410027c11 */ /* 0x042fe2000f8e18ff */
[----:B------:R-:W-:Y:S01]  /*2030*/  NOP ;  /* 0x0000000000007918 */ /* 0x000fe20000000000 */
[----:B--2---:R-:W-:Y:S02]  /*2040*/  SHF.L.U32 R3, R13, 0x1f, RZ ;  /* 0x0000001f0d037819 */ /* 0x004fe400000006ff */
[----:B------:R-:W-:Y:S02]  /*2050*/  LEA R4, R16, UR4, 0x4 ;  /* 0x0000000410047c11 */ /* 0x000fe4000f8e20ff */
[----:B------:R-:W1:Y:S02]  /*2060*/  SYNCS.PHASECHK.TRANS64.TRYWAIT P0, [R2+URZ+0xd0], R3 ;  /* 0x0000d003020075a7 */ /* 0x000e6400080011ff */
[----:B-1----:R-:W-:Y:S05]  /*2070*/  @!P0 BRA `(.L_x_39) ;  /* 0x0000007800648947 */ /* 0x002fea0003800000 */
.L_x_158:
[----:B------:R-:W2:Y:S01]  /*2080*/  LDS.128 R4, [R4+0x160] ;  /* 0x0001600004047984 */ /* 0x000ea20000000c00 */
[----:B------:R-:W-:Y:S01]  /*2090*/  ISETP.GE.AND P0, PT, R42, 0x1, PT ;  /* 0x000000012a00780c */ /* 0x000fe20003f06270 */
[----:B-1----:R-:W-:Y:S01]  /*20a0*/  VIADD R2, R2, 0xe0 ;  /* 0x000000e002027836 */ /* 0x002fe20000000000 */
[----:B------:R-:W-:Y:S01]  /*20b0*/  @!PT LDS RZ, [RZ] ;  /* 0x00000000fffff984 */ /* 0x000fe20000000800 */
[----:B------:R-:W-:Y:S01]  /*20c0*/  @!PT LDS RZ, [RZ] ;  /* 0x00000000fffff984 */ /* 0x000fe20000000800 */
[----:B------:R-:W-:Y:S01]  /*20d0*/  @!PT LDS RZ, [RZ] ;  /* 0x00000000fffff984 */ /* 0x000fe20000000800 */
[----:B------:R-:W-:Y:S01]  /*20e0*/  @!PT LDS RZ, [RZ] ;  /* 0x00000000fffff984 */ /* 0x000fe20000000800 */
[----:B------:R1:W-:Y:S06]  /*20f0*/  MEMBAR.ALL.CTA ;  /* 0x0000000000007992 */ /* 0x0003ec0000008000 */
[----:B-1----:R-:W1:Y:S01]  /*2100*/  FENCE.VIEW.ASYNC.S ;  /* 0x00000000000073c6 */ /* 0x002e620000000000 */
[----:B------:R-:W-:-:S04]  /*2110*/  PRMT R2, RZ, 0x654, R2 ;  /* 0x00000654ff027816 */ /* 0x000fc80000000002 */
[----:B-1----:R1:W-:Y:S01]  /*2120*/  SYNCS.ARRIVE.TRANS64.RED.A1T0 RZ, [R2+URZ], RZ ;  /* 0x000000ff02ff79a7 */ /* 0x0023e200081004ff */
[----:B--2---:R-:W-:-:S13]  /*2130*/  LOP3.LUT P2, RZ, R6, 0x1, RZ, 0xc0, !PT ;  /* 0x0000000106ff7812 */ /* 0x004fda000784c0ff */
[----:B------:R-:W-:Y:S01]  /*2140*/  @P2 SHF.R.U32.HI R3, RZ, 0x10, R5 ;  /* 0x00000010ff032819 */ /* 0x000fe20000011605 */
[----:B------:R-:W-:Y:S01]  /*2150*/  VOTEU.ANY UP0, P2 ;  /* 0x0000000000ff7886 */ /* 0x000fe20001000100 */
[----:B------:R-:W-:Y:S02]  /*2160*/  @P2 MOV R10, R4 ;  /* 0x00000004000a2202 */ /* 0x000fe40000000f00 */
[----:B------:R-:W-:Y:S02]  /*2170*/  @P2 R2UR.BROADCAST UR8, R3 ;  /* 0x00000000030822ca */ /* 0x000fe400008e0000 */
[----:B------:R-:W-:-:S11]  /*2180*/  @P2 LOP3.LUT R9, R5, 0xffff, RZ, 0xc0, !PT ;  /* 0x0000ffff05092812 */ /* 0x000fd600078ec0ff */
[----:B------:R-:W-:Y:S01]  /*2190*/  @UP0 UMOV UR44, UR8 ;  /* 0x00000008002c0c82 */ /* 0x000fe20008000000 */
[----:B-1----:R-:W-:Y:S05]  /*21a0*/  @!P0 BRA `(.L_x_40) ;  /* 0x0000000000b88947 */ /* 0x002fea0003800000 */
[----:B------:R-:W3:Y:S01]  /*21b0*/  LDC.64 R4, c[0x0][0xb18] ;  /* 0x0002c600ff047b82 */ /* 0x000ee20000000a00 */
[----:B------:R-:W-:-:S07]  /*21c0*/  ISETP.NE.AND P3, PT, R42, 0x1, PT ;  /* 0x000000012a00780c */ /* 0x000fce0003f65270 */
[----:B------:R-:W1:Y:S08]  /*21d0*/  LDC.64 R6, c[0x0][0xb10] ;  /* 0x0002c400ff067b82 */ /* 0x000e700000000a00 */
[----:B------:R-:W2:Y:S08]  /*21e0*/  LDC R14, c[0x0][0xb20] ;  /* 0x0002c800ff0e7b82 */ /* 0x000eb00000000800 */
[----:B------:R-:W4:Y:S01]  /*21f0*/  LDC R15, c[0x0][0xb0c] ;  /* 0x0002c300ff0f7b82 */ /* 0x000f220000000800 */
[----:B---3--:R-:W-:Y:S01]  /*2200*/  IMAD.HI.U32 R21, R0, R5, RZ ;  /* 0x0000000500157227 */ /* 0x008fe200078e00ff */
[----:B------:R-:W-:-:S03]  /*2210*/  ISETP.NE.AND P0, PT, R4, 0x1, PT ;  /* 0x000000010400780c */ /* 0x000fc60003f05270 */
[----:B------:R-:W-:-:S03]  /*2220*/  IMAD.HI.U32 R5, R9, R5, RZ ;  /* 0x0000000509057227 */ /* 0x000fc600078e00ff */
[----:B------:R-:W3:Y:S01]  /*2230*/  LDC.64 R2, c[0x0][0xb28] ;  /* 0x0002ca00ff027b82 */ /* 0x000ee20000000a00 */
[----:B-1----:R-:W-:-:S04]  /*2240*/  IMAD.HI.U32 R22, R8, R6, RZ ;  /* 0x0000000608167227 */ /* 0x002fc800078e00ff */
[----:B------:R-:W-:Y:S01]  /*2250*/  IMAD.HI.U32 R23, R10, R6, RZ ;  /* 0x000000060a177227 */ /* 0x000fe200078e00ff */
[----:B------:R-:W-:Y:S02]  /*2260*/  SHF.R.U32.HI R22, RZ, R7, R22 ;  /* 0x00000007ff167219 */ /* 0x000fe40000011616 */
[-C--:B--2---:R-:W-:Y:S02]  /*2270*/  SHF.R.U32.HI R21, RZ, R14.reuse, R21 ;  /* 0x0000000eff157219 */ /* 0x084fe40000011615 */
[----:B------:R-:W-:Y:S02]  /*2280*/  SHF.R.U32.HI R5, RZ, R14, R5 ;  /* 0x0000000eff057219 */ /* 0x000fe40000011605 */
[----:B------:R-:W-:Y:S02]  /*2290*/  SEL R21, R0, R21, !P0 ;  /* 0x0000001500157207 */ /* 0x000fe40004000000 */
[----:B------:R-:W-:Y:S02]  /*22a0*/  SHF.R.U32.HI R23, RZ, R7, R23 ;  /* 0x00000007ff177219 */ /* 0x000fe40000011617 */
[----:B----4-:R-:W-:-:S02]  /*22b0*/  ISETP.NE.AND P1, PT, R15, 0x1, PT ;  /* 0x000000010f00780c */ /* 0x010fc40003f25270 */
[----:B------:R-:W-:Y:S02]  /*22c0*/  SEL R5, R9, R5, !P0 ;  /* 0x0000000509057207 */ /* 0x000fe40004000000 */
[----:B------:R-:W-:Y:S02]  /*22d0*/  SEL R22, R8, R22, !P1 ;  /* 0x0000001608167207 */ /* 0x000fe40004800000 */
[----:B------:R-:W-:Y:S01]  /*22e0*/  SEL R23, R10, R23, !P1 ;  /* 0x000000170a177207 */ /* 0x000fe20004800000 */
[----:B---3--:R-:W-:-:S04]  /*22f0*/  IMAD.HI.U32 R20, R21, R2, RZ ;  /* 0x0000000215147227 */ /* 0x008fc800078e00ff */
        /* <DEDUP_REMOVED lines=10> */
[----:B------:R-:W-:-:S04]  /*23a0*/  @!P0 IMAD.HI.U32 R7, R23, R2, RZ ;  /* 0x0000000217078227 */ /* 0x000fc800078e00ff */
[----:B------:R-:W-:Y:S01]  /*23b0*/  IMAD.MOV R2, RZ, RZ, -R6 ;  /* 0x000000ffff027224 */ /* 0x000fe200078e0a06 */
[----:B------:R-:W-:Y:S02]  /*23c0*/  @!P0 SHF.R.U32.HI R3, RZ, R3, R7 ;  /* 0x00000003ff038219 */ /* 0x000fe40000011607 */
[----:B------:R-:W-:Y:S01]  /*23d0*/  IADD3 R7, PT, PT, -R5, RZ, RZ ;  /* 0x000000ff05077210 */ /* 0x000fe20007ffe1ff */
[----:B------:R-:W-:Y:S01]  /*23e0*/  IMAD R2, R42, R2, R5 ;  /* 0x000000022a027224 */ /* 0x000fe200078e0205 */
        /* <DEDUP_REMOVED lines=10> */
.L_x_40:
[----:B------:R-:W1:Y:S02]  /*2490*/  LDCU UR8, c[0x0][0xb30] ;  /* 0x00016600ff0877ac */ /* 0x000e640008000800 */
[----:B-1----:R-:W-:-:S09]  /*24a0*/  UISETP.NE.AND UP0, UPT, UR8, 0x1, UPT ;  /* 0x000000010800788c */ /* 0x002fd2000bf05270 */
[----:B------:R-:W-:Y:S05]  /*24b0*/  BRA.U UP0, `(.L_x_41) ;  /* 0x0000000100407547 */ /* 0x000fea000b800000 */
[----:B------:R-:W1:Y:S08]  /*24c0*/  LDC.64 R4, c[0x0][0xb10] ;  /* 0x0002c400ff047b82 */ /* 0x000e700000000a00 */
[----:B------:R-:W2:Y:S08]  /*24d0*/  LDC.64 R2, c[0x0][0xb18] ;  /* 0x0002c600ff027b82 */ /* 0x000eb00000000a00 */
[----:B------:R-:W4:Y:S08]  /*24e0*/  LDC R6, c[0x0][0xb20] ;  /* 0x0002c800ff067b82 */ /* 0x000f300000000800 */
[----:B------:R-:W3:Y:S01]  /*24f0*/  LDC R7, c[0x0][0xb0c] ;  /* 0x0002c300ff077b82 */ /* 0x000ee20000000800 */
[----:B-1----:R-:W-:-:S05]  /*2500*/  IMAD.HI.U32 R4, R10, R4, RZ ;  /* 0x000000040a047227 */ /* 0x002fca00078e00ff */
[----:B------:R-:W-:Y:S01]  /*2510*/  SHF.R.U32.HI R4, RZ, R5, R4 ;  /* 0x00000005ff047219 */ /* 0x000fe20000011604 */
[----:B--2---:R-:W-:Y:S01]  /*2520*/  IMAD.HI.U32 R3, R9, R3, RZ ;  /* 0x0000000309037227 */ /* 0x004fe200078e00ff */
[----:B------:R-:W-:-:S04]  /*2530*/  ISETP.NE.AND P0, PT, R2, 0x1, PT ;  /* 0x000000010200780c */ /* 0x000fc80003f05270 */
[----:B----4-:R-:W-:-:S04]  /*2540*/  SHF.R.U32.HI R3, RZ, R6, R3 ;  /* 0x00000006ff037219 */ /* 0x010fc80000011603 */
[----:B------:R-:W-:Y:S02]  /*2550*/  SEL R3, R9, R3, !P0 ;  /* 0x0000000309037207 */ /* 0x000fe40004000000 */
[----:B---3--:R-:W-:-:S04]  /*2560*/  ISETP.NE.AND P1, PT, R7, 0x1, PT ;  /* 0x000000010700780c */ /* 0x008fc80003f25270 */
[----:B------:R-:W-:-:S05]  /*2570*/  SEL R4, R10, R4, !P1 ;  /* 0x000000040a047207 */ /* 0x000fca0004800000 */
[----:B------:R-:W-:Y:S02]  /*2580*/  IMAD.IADD R5, R3, 0x1, -R4 ;  /* 0x0000000103057824 */ /* 0x000fe400078e0a04 */
[----:B------:R-:W-:Y:S02]  /*2590*/  IMAD.IADD R3, R4, 0x1, -R3 ;  /* 0x0000000104037824 */ /* 0x000fe400078e0a03 */
[----:B------:R-:W-:Y:S02]  /*25a0*/  IMAD R10, R5, R7, R10 ;  /* 0x00000007050a7224 */ /* 0x000fe400078e020a */
[----:B------:R-:W-:-:S07]  /*25b0*/  IMAD R9, R3, R2, R9 ;  /* 0x0000000203097224 */ /* 0x000fce00078e0209 */
.L_x_41:
[----:B------:R-:W-:Y:S01]  /*25c0*/  VIADD R16, R16, 0x1 ;  /* 0x0000000110107836 */ /* 0x000fe20000000000 */
[----:B------:R-:W-:Y:S01]  /*25d0*/  UPLOP3.LUT UP5, UPT, UPT, UPT, UPT, 0x80, 0x8 ;  /* 0x000000000008789c */ /* 0x000fe20003faf070 */
[----:B------:R-:W-:Y:S02]  /*25e0*/  IMAD.IADD R14, R10, 0x1, R97 ;  /* 0x000000010a0e7824 */ /* 0x000fe400078e0261 */
[----:B------:R-:W-:Y:S01]  /*25f0*/  IMAD.IADD R15, R9, 0x1, R96 ;  /* 0x00000001090f7824 */ /* 0x000fe200078e0260 */
[----:B------:R-:W-:-:S04]  /*2600*/  ISETP.NE.AND P0, PT, R16, 0x2, PT ;  /* 0x000000021000780c */ /* 0x000fc80003f05270 */
[----:B------:R-:W-:Y:S02]  /*2610*/  SEL R2, RZ, 0x1, P0 ;  /* 0x00000001ff027807 */ /* 0x000fe40000000000 */
[----:B------:R-:W-:Y:S02]  /*2620*/  SEL R16, R16, RZ, P0 ;  /* 0x000000ff10107207 */ /* 0x000fe40000000000 */
[----:B------:R-:W-:Y:S01]  /*2630*/  LOP3.LUT R13, R13, R2, RZ, 0x3c, !PT ;  /* 0x000000020d0d7212 */ /* 0x000fe200078e3cff */
[----:B------:R-:W-:Y:S06]  /*2640*/  @P2 BRA `(.L_x_42) ;  /* 0xfffffff000542947 */ /* 0x000fec000383ffff */
[----:B------:R-:W-:Y:S01]  /*2650*/  UIADD3 UR4, UPT, UPT, UR4, 0x40, URZ ;  /* 0x0000004004047890 */ /* 0x000fe2000fffe0ff */
[----:B------:R-:W-:-:S03]  /*2660*/  SHF.L.U32 R2, R17, 0x1f, RZ ;  /* 0x0000001f11027819 */ /* 0x000fc600000006ff */
[----:B------:R-:W-:-:S09]  /*2670*/  ULEA UR5, UR13, UR4, 0x3 ;  /* 0x000000040d057291 */ /* 0x000fd2000f8e18ff */
[----:B------:R-:W1:Y:S02]  /*2680*/  SYNCS.PHASECHK.TRANS64.TRYWAIT P0, [UR5], R2 ;  /* 0x00000002ff0075a7 */ /* 0x000e640008001105 */
[----:B-1----:R-:W-:Y:S05]  /*2690*/  @!P0 BRA `(.L_x_43) ;  /* 0x0000007000f08947 */ /* 0x002fea0003800000 */
.L_x_160:
[----:B------:R-:W-:-:S04]  /*26a0*/  UIADD3 UR6, UPT, UPT, UR13, 0x1, URZ ;  /* 0x000000010d067890 */ /* 0x000fc8000fffe0ff */
[----:B------:R-:W-:-:S04]  /*26b0*/  UISETP.NE.AND UP0, UPT, UR6, 0x8, UPT ;  /* 0x000000080600788c */ /* 0x000fc8000bf05270 */
[----:B------:R-:W-:Y:S02]  /*26c0*/  USEL UR7, URZ, 0x1, UP0 ;  /* 0x00000001ff077887 */ /* 0x000fe40008000000 */
[----:B------:R-:W-:-:S04]  /*26d0*/  USEL UR6, UR6, URZ, UP0 ;  /* 0x000000ff06067287 */ /* 0x000fc80008000000 */
[----:B------:R-:W-:Y:S01]  /*26e0*/  ULEA UR5, UR6, UR4, 0x3 ;  /* 0x0000000406057291 */ /* 0x000fe2000f8e18ff */
[----:B-1----:R-:W-:-:S04]  /*26f0*/  LOP3.LUT R2, R17, UR7, RZ, 0x3c, !PT ;  /* 0x0000000711027c12 */ /* 0x002fc8000f8e3cff */
[----:B------:R-:W-:-:S04]  /*2700*/  SHF.L.U32 R3, R2, 0x1f, RZ ;  /* 0x0000001f02037819 */ /* 0x000fc800000006ff */
[----:B------:R-:W1:Y:S02]  /*2710*/  SYNCS.PHASECHK.TRANS64.TRYWAIT P0, [UR5], R3 ;  /* 0x00000003ff0075a7 */ /* 0x000e640008001105 */
[----:B-1----:R-:W-:Y:S05]  /*2720*/  @!P0 BRA `(.L_x_44) ;  /* 0x0000007000e48947 */ /* 0x002fea0003800000 */
.L_x_162:
[----:B------:R-:W-:-:S04]  /*2730*/  UIADD3 UR6, UPT, UPT, UR6, 0x1, URZ ;  /* 0x0000000106067890 */ /* 0x000fc8000fffe0ff */
[----:B------:R-:W-:-:S04]  /*2740*/  UISETP.NE.AND UP0, UPT, UR6, 0x8, UPT ;  /* 0x000000080600788c */ /* 0x000fc8000bf05270 */
[----:B------:R-:W-:Y:S02]  /*2750*/  USEL UR7, URZ, 0x1, UP0 ;  /* 0x00000001ff077887 */ /* 0x000fe40008000000 */
[----:B------:R-:W-:-:S04]  /*2760*/  USEL UR6, UR6, URZ, UP0 ;  /* 0x000000ff06067287 */ /* 0x000fc80008000000 */
[----:B------:R-:W-:Y:S01]  /*2770*/  ULEA UR5, UR6, UR4, 0x3 ;  /* 0x0000000406057291 */ /* 0x000fe2000f8e18ff */
[----:B------:R-:W-:-:S04]  /*2780*/  LOP3.LUT R2, R2, UR7, RZ, 0x3c, !PT ;  /* 0x0000000702027c12 */ /* 0x000fc8000f8e3cff */
[----:B-1----:R-:W-:-:S04]  /*2790*/  SHF.L.U32 R3, R2, 0x1f, RZ ;  /* 0x0000001f02037819 */ /* 0x002fc800000006ff */
[----:B------:R-:W1:Y:S02]  /*27a0*/  SYNCS.PHASECHK.TRANS64.TRYWAIT P0, [UR5], R3 ;  /* 0x00000003ff0075a7 */ /* 0x000e640008001105 */
[----:B-1----:R-:W-:Y:S05]  /*27b0*/  @!P0 BRA `(.L_x_45) ;  /* 0x0000007000d88947 */ /* 0x002fea0003800000 */
.L_x_164:
        /* <DEDUP_REMOVED lines=9> */
.L_x_166:
        /* <DEDUP_REMOVED lines=9> */
.L_x_168:
        /* <DEDUP_REMOVED lines=9> */
.L_x_170:
        /* <DEDUP_REMOVED lines=9> */
.L_x_172:
[----:B------:R-:W-:-:S04]  /*2a00*/  UIADD3 UR6, UPT, UPT, UR6, 0x1, URZ ;  /* 0x0000000106067890 */ /* 0x000fc8000fffe0ff */
[----:B------:R-:W-:-:S04]  /*2a10*/  UISETP.NE.AND UP0, UPT, UR6, 0x8, UPT ;  /* 0x000000080600788c */ /* 0x000fc8000bf05270 */
[----:B------:R-:W-:Y:S02]  /*2a20*/  USEL UR5, URZ, 0x1, UP0 ;  /* 0x00000001ff057887 */ /* 0x000fe40008000000 */
[----:B------:R-:W-:-:S04]  /*2a30*/  USEL UR6, UR6, URZ, UP0 ;  /* 0x000000ff06067287 */ /* 0x000fc80008000000 */
[----:B------:R-:W-:Y:S01]  /*2a40*/  ULEA UR6, UR6, UR4, 0x3 ;  /* 0x0000000406067291 */ /* 0x000fe2000f8e18ff */
[----:B------:R-:W-:-:S04]  /*2a50*/  LOP3.LUT R2, R2, UR5, RZ, 0x3c, !PT ;  /* 0x0000000502027c12 */ /* 0x000fc8000f8e3cff */
[----:B------:R-:W-:Y:S01]  /*2a60*/  SHF.L.U32 R2, R2, 0x1f, RZ ;  /* 0x0000001f02027819 */ /* 0x000fe200000006ff */
[----:B-1-3--:R-:W-:-:S07]  /*2a70*/  IMAD.U32 R0, RZ, RZ, UR6 ;  /* 0x00000006ff007e24 */ /* 0x00afce000f8e00ff */
.L_x_50:
[----:B-1----:R1:W2:Y:S02]  /*2a80*/  SYNCS.PHASECHK.TRANS64.TRYWAIT P0, [R0+URZ], R2 ;  /* 0x00000002000075a7 */ /* 0x0022a400080011ff */
[----:B--2---:R-:W-:Y:S05]  /*2a90*/  @!P0 NANOSLEEP.SYNCS 0x989680 ;  /* 0x009896800000895d */ /* 0x004fea0003900000 */
[----:B------:R-:W2:Y:S02]  /*2aa0*/  @!P0 SYNCS.PHASECHK.TRANS64 P0, [R0+URZ], R2 ;  /* 0x00000002000085a7 */ /* 0x000ea400080010ff */
[----:B--2---:R-:W-:Y:S05]  /*2ab0*/  @P0 EXIT ;  /* 0x000000000000094d */ /* 0x004fea0003800000 */
[----:B------:R-:W-:Y:S05]  /*2ac0*/  BRA `(.L_x_50) ;  /* 0xfffffffc00ec7947 */ /* 0x000fea000383ffff */
.L_x_22:
[----:B------:R-:W-:-:S04]  /*2ad0*/  UISETP.NE.AND UP1, UPT, UR45, URZ, UPT ;  /* 0x000000ff2d00728c */ /* 0x000fc8000bf25270 */
[----:B------:R-:W-:-:S09]  /*2ae0*/  UISETP.NE.OR UP1, UPT, UR10, 0x1, UP1 ;  /* 0x000000010a00788c */ /* 0x000fd20008f25670 */
[----:B------:R-:W-:Y:S05]  /*2af0*/  BRA.U UP1, `(.L_x_51) ;  /* 0x0000000501487547 */ /* 0x000fea000b800000 */
[----:B------:R-:W-:Y:S01]  /*2b00*/  ISETP.GE.U32.AND P2, PT, R2, 0x2, PT ;  /* 0x000000020200780c */ /* 0x000fe20003f46070 */
[----:B------:R-:W-:Y:S01]  /*2b10*/  IMAD.MOV.U32 R12, RZ, RZ, 0x1 ;  /* 0x00000001ff0c7424 */ /* 0x000fe200078e00ff */
[----:B------:R-:W-:Y:S02]  /*2b20*/  CS2R R10, SRZ ;  /* 0x00000000000a7805 */ /* 0x000fe4000001ff00 */
[----:B------:R-:W-:Y:S01]  /*2b30*/  CS2R R8, SRZ ;  /* 0x0000000000087805 */ /* 0x000fe2000001ff00 */
[----:B------:R-:W-:Y:S01]  /*2b40*/  UMOV UR4, 0x400 ;  /* 0x0000040000047882 */ /* 0x000fe20000000000 */
[----:B------:R-:W-:Y:S01]  /*2b50*/  UMOV UR6, URZ ;  /* 0x000000ff00067c82 */ /* 0x000fe20008000000 */
[----:B------:R-:W-:-:S12]  /*2b60*/  ULEA UR45, UR45, UR4, 0x18 ;  /* 0x000000042d2d7291 */ /* 0x000fd8000f8ec0ff */
.L_x_55:
[----:B------:R-:W-:Y:S02]  /*2b70*/  LEA R0, R8, UR45, 0x3 ;  /* 0x0000002d08007c11 */ /* 0x000fe4000f8e18ff */
[----:B------:R-:W-:-:S03]  /*2b80*/  SHF.L.U32 R4, R9, 0x1f, RZ ;  /* 0x0000001f09047819 */ /* 0x000fc600000006ff */
[----:B------:R-:W-:Y:S01]  /*2b90*/  VIADD R5, R0, 0x140 ;  /* 0x0000014000057836 */ /* 0x000fe20000000000 */
[----:B------:R-:W1:Y:S02]  /*2ba0*/  SYNCS.PHASECHK.TRANS64.TRYWAIT P0, [R0+URZ+0x130], R4 ;  /* 0x00013004000075a7 */ /* 0x000e6400080011ff */
[----:B-1----:R-:W-:Y:S05]  /*2bb0*/  @!P0 BRA `(.L_x_52) ;  /* 0x0000007000508947 */ /* 0x002fea0003800000 */
.L_x_173:
[----:B------:R-:W-:Y:S01]  /*2bc0*/  ULEA UR5, UR6, UR45, 0x3 ;  /* 0x0000002d06057291 */ /* 0x000fe2000f8e18ff */
[----:B-1----:R-:W-:Y:S01]  /*2bd0*/  PRMT R0, RZ, 0x654, R5 ;  /* 0x00000654ff007816 */ /* 0x002fe20000000005 */
[----:B------:R-:W-:Y:S01]  /*2be0*/  @!P2 IMAD.MOV.U32 R4, RZ, RZ, 0x10 ;  /* 0x00000010ff04a424 */ /* 0x000fe200078e00ff */
[----:B------:R-:W-:Y:S01]  /*2bf0*/  SHF.L.U32 R5, R12, 0x1f, RZ ;  /* 0x0000001f0c057819 */ /* 0x000fe200000006ff */
[----:B------:R-:W-:Y:S01]  /*2c00*/  UIADD3 UR4, UPT, UPT, UR5, 0xd0, URZ ;  /* 0x000000d005047890 */ /* 0x000fe2000fffe0ff */
[----:B------:R1:W-:Y:S05]  /*2c10*/  SYNCS.ARRIVE.TRANS64.RED.A1T0 RZ, [R0+URZ], RZ ;  /* 0x000000ff00ff79a7 */ /* 0x0003ea00081004ff */
[----:B------:R-:W-:Y:S01]  /*2c20*/  IMAD.U32 R6, RZ, RZ, UR4 ;  /* 0x00000004ff067e24 */ /* 0x000fe2000f8e00ff */
[----:B------:R-:W2:Y:S04]  /*2c30*/  SYNCS.PHASECHK.TRANS64.TRYWAIT P0, [UR5+0xe0], R5 ;  /* 0x0000e005ff0075a7 */ /* 0x000ea80008001105 */
[----:B------:R-:W-:Y:S01]  /*2c40*/  PRMT R6, R2, 0x654, R6 ;  /* 0x0000065402067816 */ /* 0x000fe20000000006 */
[----:B-12---:R-:W-:Y:S06]  /*2c50*/  @!P0 BRA `(.L_x_53) ;  /* 0x00000070003c8947 */ /* 0x006fec0003800000 */
.L_x_175:
[----:B------:R-:W-:Y:S01]  /*2c60*/  ULEA UR4, UR6, UR45, 0x4 ;  /* 0x0000002d06047291 */ /* 0x000fe2000f8e20ff */
[----:B------:R-:W-:Y:S01]  /*2c70*/  SEL R3, R6, R3, !P2 ;  /* 0x0000000306037207 */ /* 0x000fe20005000000 */
[----:B------:R-:W-:Y:S01]  /*2c80*/  UIADD3 UR5, UPT, UPT, UR5, 0xd0, URZ ;  /* 0x000000d005057890 */ /* 0x000fe2000fffe0ff */
[----:B-1----:R-:W-:Y:S01]  /*2c90*/  LEA R0, R11, UR45, 0x3 ;  /* 0x0000002d0b007c11 */ /* 0x002fe2000f8e18ff */
[----:B------:R-:W-:Y:S01]  /*2ca0*/  UIADD3 UR4, UPT, UPT, UR4, 0x160, URZ ;  /* 0x0000016004047890 */ /* 0x000fe2000fffe0ff */
[----:B------:R1:W-:Y:S01]  /*2cb0*/  @!P2 SYNCS.ARRIVE.TRANS64.RED RZ, [R3+URZ], R4 ;  /* 0x0000000403ffa9a7 */ /* 0x0003e200080004ff */
[----:B------:R-:W-:Y:S01]  /*2cc0*/  UIADD3 UR6, UPT, UPT, UR6, 0x1, URZ ;  /* 0x0000000106067890 */ /* 0x000fe2000fffe0ff */
[----:B------:R-:W-:-:S03]  /*2cd0*/  VIADD R8, R8, 0x1 ;  /* 0x0000000108087836 */ /* 0x000fc60000000000 */
[----:B------:R-:W-:Y:S02]  /*2ce0*/  UISETP.NE.AND UP0, UPT, UR6, 0x2, UPT ;  /* 0x000000020600788c */ /* 0x000fe4000bf05270 */
[----:B------:R-:W-:Y:S01]  /*2cf0*/  ISETP.NE.AND P0, PT, R8, 0x2, PT ;  /* 0x000000020800780c */ /* 0x000fe20003f05270 */
[----:B------:R-:W-:Y:S06]  /*2d00*/  UGETNEXTWORKID.BROADCAST [UR4], [UR5] ;  /* 0x00000000040073ca */ /* 0x000fec0008000100 */
[----:B------:R-:W-:Y:S02]  /*2d10*/  USEL UR4, URZ, 0x1, UP0 ;  /* 0x00000001ff047887 */ /* 0x000fe40008000000 */
[----:B------:R-:W-:-:S04]  /*2d20*/  USEL UR6, UR6, URZ, UP0 ;  /* 0x000000ff06067287 */ /* 0x000fc80008000000 */
[----:B------:R-:W-:Y:S02]  /*2d30*/  LOP3.LUT R12, R12, UR4, RZ, 0x3c, !PT ;  /* 0x000000040c0c7c12 */ /* 0x000fe4000f8e3cff */
[----:B-1----:R-:W-:-:S04]  /*2d40*/  SHF.L.U32 R4, R10, 0x1f, RZ ;  /* 0x0000001f0a047819 */ /* 0x002fc800000006ff */
[----:B------:R-:W1:Y:S02]  /*2d50*/  SYNCS.PHASECHK.TRANS64.TRYWAIT P1, [R0+URZ+0xd0], R4 ;  /* 0x0000d004000075a7 */ /* 0x000e6400080211ff */
[----:B-1----:R-:W-:Y:S05]  /*2d60*/  @!P1 BRA `(.L_x_54) ;  /* 0x0000007000109947 */ /* 0x002fea0003800000 */
.L_x_176:
[C---:B-1----:R-:W-:Y:S01]  /*2d70*/  LEA R4, R11.reuse, UR45, 0x4 ;  /* 0x0000002d0b047c11 */ /* 0x042fe2000f8e20ff */
[----:B------:R-:W-:Y:S01]  /*2d80*/  VIADD R0, R0, 0xe0 ;  /* 0x000000e000007836 */ /* 0x000fe20000000000 */
[----:B------:R-:W-:Y:S01]  /*2d90*/  SEL R8, R8, RZ, P0 ;  /* 0x000000ff08087207 */ /* 0x000fe20000000000 */
[----:B------:R-:W-:-:S03]  /*2da0*/  VIADD R11, R11, 0x1 ;  /* 0x000000010b0b7836 */ /* 0x000fc60000000000 */
[----:B------:R-:W1:Y:S01]  /*2db0*/  LDS.128 R4, [R4+0x160] ;  /* 0x0001600004047984 */ /* 0x000e620000000c00 */
[----:B------:R-:W-:Y:S02]  /*2dc0*/  PRMT R0, RZ, 0x654, R0 ;  /* 0x00000654ff007816 */ /* 0x000fe40000000000 */
[C---:B------:R-:W-:Y:S01]  /*2dd0*/  ISETP.NE.AND P1, PT, R11.reuse, 0x2, PT ;  /* 0x000000020b00780c */ /* 0x040fe20003f25270 */
[----:B------:R-:W-:Y:S01]  /*2de0*/  @!PT LDS RZ, [RZ] ;  /* 0x00000000fffff984 */ /* 0x000fe20000000800 */
[----:B------:R-:W-:Y:S01]  /*2df0*/  @!PT LDS RZ, [RZ] ;  /* 0x00000000fffff984 */ /* 0x000fe20000000800 */
[----:B------:R-:W-:Y:S01]  /*2e00*/  @!PT LDS RZ, [RZ] ;  /* 0x00000000fffff984 */ /* 0x000fe20000000800 */
[----:B------:R-:W-:Y:S01]  /*2e10*/  @!PT LDS RZ, [RZ] ;  /* 0x00000000fffff984 */ /* 0x000fe20000000800 */
[----:B------:R2:W-:Y:S06]  /*2e20*/  MEMBAR.ALL.CTA ;  /* 0x0000000000007992 */ /* 0x0005ec0000008000 */
[----:B--2---:R-:W2:Y:S01]  /*2e30*/  FENCE.VIEW.ASYNC.S ;  /* 0x00000000000073c6 */ /* 0x004ea20000000000 */
[----:B------:R-:W-:Y:S01]  /*2e40*/  SEL R11, R11, RZ, P1 ;  /* 0x000000ff0b0b7207 */ /* 0x000fe20000800000 */
[----:B--2---:R2:W-:Y:S01]  /*2e50*/  SYNCS.ARRIVE.TRANS64.RED.A1T0 RZ, [R0+URZ], RZ ;  /* 0x000000ff00ff79a7 */ /* 0x0045e200081004ff */
[----:B-1----:R-:W-:-:S02]  /*2e60*/  LOP3.LUT P3, RZ, R6, 0x1, RZ, 0xc0, !PT ;  /* 0x0000000106ff7812 */ /* 0x002fc4000786c0ff */
[----:B------:R-:W-:-:S04]  /*2e70*/  SEL R4, RZ, 0x1, P1 ;  /* 0x00000001ff047807 */ /* 0x000fc80000800000 */
[----:B------:R-:W-:Y:S02]  /*2e80*/  LOP3.LUT R10, R10, R4, RZ, 0x3c, !PT ;  /* 0x000000040a0a7212 */ /* 0x000fe400078e3cff */
[----:B--2---:R-:W-:-:S04]  /*2e90*/  SEL R0, RZ, 0x1, P0 ;  /* 0x00000001ff007807 */ /* 0x004fc80000000000 */
[----:B------:R-:W-:Y:S01]  /*2ea0*/  LOP3.LUT R9, R9, R0, RZ, 0x3c, !PT ;  /* 0x0000000009097212 */ /* 0x000fe200078e3cff */
[----:B------:R-:W-:Y:S06]  /*2eb0*/  @P3 BRA `(.L_x_55) ;  /* 0xfffffffc002c3947 */ /* 0x000fec000383ffff */
[----:B------:R-:W-:Y:S01]  /*2ec0*/  ULEA UR5, UR6, UR45, 0x3 ;  /* 0x0000002d06057291 */ /* 0x000fe2000f8e18ff */
[----:B------:R-:W-:-:S08]  /*2ed0*/  SHF.L.U32 R2, R12, 0x1f, RZ ;  /* 0x0000001f0c027819 */ /* 0x000fd000000006ff */
[----:B------:R-:W1:Y:S02]  /*2ee0*/  SYNCS.PHASECHK.TRANS64 P0, [UR5+0xe0], R2 ;  /* 0x0000e002ff0075a7 */ /* 0x000e640008001005 */
[----:B-1----:R-:W-:Y:S05]  /*2ef0*/  @P0 BRA `(.L_x_56) ;  /* 0x0000000000080947 */ /* 0x002fea0003800000 */
[----:B------:R-:W1:Y:S02]  /*2f00*/  SYNCS.PHASECHK.TRANS64.TRYWAIT P0, [UR5+0xe0], R2 ;  /* 0x0000e002ff0075a7 */ /* 0x000e640008001105 */
[----:B-1----:R-:W-:Y:S05]  /*2f10*/  @!P0 BRA `(.L_x_57) ;  /* 0x0000006c00b88947 */ /* 0x002fea0003800000 */
.L_x_56:
[----:B------:R-:W-:-:S04]  /*2f20*/  UIADD3 UR4, UPT, UPT, UR6, 0x1, URZ ;  /* 0x0000000106047890 */ /* 0x000fc8000fffe0ff */
[----:B------:R-:W-:-:S04]  /*2f30*/  UISETP.NE.AND UP0, UPT, UR4, 0x2, UPT ;  /* 0x000000020400788c */ /* 0x000fc8000bf05270 */
[----:B------:R-:W-:Y:S02]  /*2f40*/  USEL UR7, URZ, 0x1, UP0 ;  /* 0x00000001ff077887 */ /* 0x000fe40008000000 */
[----:B------:R-:W-:-:S04]  /*2f50*/  USEL UR4, UR4, URZ, UP0 ;  /* 0x000000ff04047287 */ /* 0x000fc80008000000 */
[----:B------:R-:W-:Y:S01]  /*2f60*/  ULEA UR4, UR4, UR45, 0x3 ;  /* 0x0000002d04047291 */ /* 0x000fe2000f8e18ff */
[----:B-1----:R-:W-:-:S04]  /*2f70*/  LOP3.LUT R2, R12, UR7, RZ, 0x3c, !PT ;  /* 0x000000070c027c12 */ /* 0x002fc8000f8e3cff */
[----:B------:R-:W-:-:S04]  /*2f80*/  SHF.L.U32 R0, R2, 0x1f, RZ ;  /* 0x0000001f02007819 */ /* 0x000fc800000006ff */
[----:B------:R-:W1:Y:S02]  /*2f90*/  SYNCS.PHASECHK.TRANS64 P0, [UR4+0xe0], R0 ;  /* 0x0000e000ff0075a7 */ /* 0x000e640008001004 */
[----:B-1----:R-:W-:Y:S05]  /*2fa0*/  @P0 EXIT ;  /* 0x000000000000094d */ /* 0x002fea0003800000 */
[----:B------:R-:W-:Y:S02]  /*2fb0*/  SHF.L.U32 R2, R2, 0x1f, RZ ;  /* 0x0000001f02027819 */ /* 0x000fe400000006ff */
[----:B------:R-:W-:-:S07]  /*2fc0*/  MOV R0, UR4 ;  /* 0x0000000400007c02 */ /* 0x000fce0008000f00 */
.L_x_58:
[----:B-1----:R1:W2:Y:S02]  /*2fd0*/  SYNCS.PHASECHK.TRANS64.TRYWAIT P0, [R0+URZ+0xe0], R2 ;  /* 0x0000e002000075a7 */ /* 0x0022a400080011ff */
[----:B--2---:R-:W-:Y:S05]  /*2fe0*/  @!P0 NANOSLEEP.SYNCS 0x989680 ;  /* 0x009896800000895d */ /* 0x004fea0003900000 */
[----:B------:R-:W2:Y:S02]  /*2ff0*/  @!P0 SYNCS.PHASECHK.TRANS64 P0, [R0+URZ+0xe0], R2 ;  /* 0x0000e002000085a7 */ /* 0x000ea400080010ff */
[----:B--2---:R-:W-:Y:S05]  /*3000*/  @P0 EXIT ;  /* 0x000000000000094d */ /* 0x004fea0003800000 */
[----:B------:R-:W-:Y:S05]  /*3010*/  BRA `(.L_x_58) ;  /* 0xfffffffc00ec7947 */ /* 0x000fea000383ffff */
.L_x_51:
[----:B------:R-:W-:Y:S05]  /*3020*/  BRA.U UP4, `(.L_x_59) ;  /* 0x0000001104d87547 */ /* 0x000fea000b800000 */
[----:B------:R-:W-:Y:S01]  /*3030*/  UMOV UR6, 0x40 ;  /* 0x0000004000067882 */ /* 0x000fe20000000000 */
[----:B------:R-:W-:Y:S01]  /*3040*/  NOP ;  /* 0x0000000000007918 */ /* 0x000fe20000000000 */
[----:B------:R-:W-:Y:S01]  /*3050*/  ULEA UR6, UR45, UR6, 0x18 ;  /* 0x000000062d067291 */ /* 0x000fe2000f8ec0ff */
[----:B------:R-:W-:Y:S02]  /*3060*/  UMOV UR7, 0x400 ;  /* 0x0000040000077882 */ /* 0x000fe40000000000 */
[----:B------:R-:W-:-:S06]  /*3070*/  ULEA UR45, UR45, UR7, 0x18 ;  /* 0x000000072d2d7291 */ /* 0x000fcc000f8ec0ff */
[----:B------:R-:W1:Y:S02]  /*3080*/  LDS.U8 R2, [UR6+0x1c] ;  /* 0x00001c06ff027984 */ /* 0x000e640008000000 */
[----:B-1----:R-:W-:-:S13]  /*3090*/  ISETP.NE.AND P0, PT, R2, RZ, PT ;  /* 0x000000ff0200720c */ /* 0x002fda0003f05270 */
[----:B------:R-:W-:Y:S05]  /*30a0*/  @P0 BRA `(.L_x_60) ;  /* 0x0000000400080947 */ /* 0x000fea0003800000 */
[----:B------:R-:W-:Y:S02]  /*30b0*/  UISETP.NE.U32.AND UP0, UPT, UR5, 0x1, UPT ;  /* 0x000000010500788c */ /* 0x000fe4000bf05070 */
[----:B------:R-:W-:-:S07]  /*30c0*/  UIADD3 UR8, UPT, UPT, UR6, 0x8, URZ ;  /* 0x0000000806087890 */ /* 0x000fce000fffe0ff */
[----:B------:R-:W-:Y:S05]  /*30d0*/  BRA.U !UP0, `(.L_x_61) ;  /* 0x00000001089c7547 */ /* 0x000fea000b800000 */
[----:B------:R-:W-:Y:S01]  /*30e0*/  ELECT P0, URZ, PT ;  /* 0x0000000000ff782f */ /* 0x000fe20003800000 */
[----:B------:R-:W-:-:S12]  /*30f0*/  BSSY B0, `(.L_x_61) ;  /* 0x0000025000007945 */ /* 0x000fd80003800000 */
[----:B------:R-:W-:Y:S05]  /*3100*/  @!P0 BRA `(.L_x_62) ;  /* 0x00000000008c8947 */ /* 0x000fea0003800000 */
[----:B------:R-:W-:-:S05]  /*3110*/  UMOV UR7, 0x10 ;  /* 0x0000001000077882 */ /* 0x000fca0000000000 */
[----:B------:R-:W-:Y:S04]  /*3120*/  DEPBAR.LE SB1, 0x36 ;  /* 0x00009d800000791a */ /* 0x000fe80000000000 */
[----:B------:R-:W1:Y:S02]  /*3130*/  UTCATOMSWS.2CTA.FIND_AND_SET.ALIGN UP1, UR7, UR7 ;  /* 0x00000007000775e3 */ /* 0x000e640008220800 */
[----:B-1----:R-:W-:Y:S01]  /*3140*/  MOV R9, UR7 ;  /* 0x0000000700097c02 */ /* 0x002fe20008000f00 */
[----:B------:R-:W-:Y:S06]  /*3150*/  BRA.U UP1, `(.L_x_63) ;  /* 0x0000000101187547 */ /* 0x000fec000b800000 */
.L_x_64:
[----:B------:R-:W-:Y:S05]  /*3160*/  NANOSLEEP 0x64 ;  /* 0x000000640000795d */ /* 0x000fea0003800000 */
[----:B------:R-:W-:-:S05]  /*3170*/  UMOV UR7, 0x10 ;  /* 0x0000001000077882 */ /* 0x000fca0000000000 */
[----:B------:R-:W-:Y:S04]  /*3180*/  DEPBAR.LE SB1, 0x36 ;  /* 0x00009d800000791a */ /* 0x000fe80000000000 */
[----:B------:R-:W1:Y:S02]  /*3190*/  UTCATOMSWS.2CTA.FIND_AND_SET.ALIGN UP1, UR7, UR7 ;  /* 0x00000007000775e3 */ /* 0x000e640008220800 */
[----:B-1----:R-:W-:Y:S01]  /*31a0*/  MOV R9, UR7 ;  /* 0x0000000700097c02 */ /* 0x002fe20008000f00 */
[----:B------:R-:W-:Y:S05]  /*31b0*/  BRA.U !UP1, `(.L_x_64) ;  /* 0xfffffffd09e87547 */ /* 0x000fea000b83ffff */
.L_x_63:
[----:B------:R-:W1:Y:S01]  /*31c0*/  LDS R5, [UR6+0x10] ;  /* 0x00001006ff057984 */ /* 0x000e620008000800 */
[----:B------:R-:W-:Y:S01]  /*31d0*/  IMAD.U32 R3, RZ, RZ, UR45 ;  /* 0x0000002dff037e24 */ /* 0x000fe2000f8e00ff */
[----:B------:R-:W-:-:S03]  /*31e0*/  MOV R2, UR4 ;  /* 0x0000000400027c02 */ /* 0x000fc60008000f00 */
[----:B------:R-:W-:Y:S01]  /*31f0*/  VIADD R3, R3, 0x180 ;  /* 0x0000018003037836 */ /* 0x000fe20000000000 */
[----:B-1----:R-:W-:-:S04]  /*3200*/  SHF.L.U32 R5, R5, 0x1f, RZ ;  /* 0x0000001f05057819 */ /* 0x002fc800000006ff */
[----:B------:R-:W1:Y:S02]  /*3210*/  SYNCS.PHASECHK.TRANS64.TRYWAIT P0, [UR6+0x8], R5 ;  /* 0x00000805ff0075a7 */ /* 0x000e640008001106 */
[----:B-1----:R-:W-:Y:S05]  /*3220*/  @P0 BRA `(.L_x_65) ;  /* 0x0000000000080947 */ /* 0x002fea0003800000 */
[----:B------:R-:W1:Y:S02]  /*3230*/  SYNCS.PHASECHK.TRANS64.TRYWAIT P0, [UR6+0x8], R5 ;  /* 0x00000805ff0075a7 */ /* 0x000e640008001106 */
[----:B-1----:R-:W-:Y:S05]  /*3240*/  @!P0 BRA `(.L_x_66) ;  /* 0x0000006c00048947 */ /* 0x002fea0003800000 */
.L_x_65:
[----:B-1----:R-:W-:Y:S01]  /*3250*/  HFMA2 R4, -RZ, RZ, 0, 5.9604644775390625e-08 ;  /* 0x00000001ff047431 */ /* 0x002fe200000001ff */
[----:B------:R-:W-:Y:S01]  /*3260*/  UPRMT UR7, UR4, 0x654, UR8 ;  /* 0x0000065404077896 */ /* 0x000fe20008000008 */
[----:B------:R-:W-:Y:S01]  /*3270*/  IMAD.MOV.U32 R7, RZ, RZ, 0xffff ;  /* 0x0000ffffff077424 */ /* 0x000fe200078e00ff */
[----:B------:R-:W-:Y:S01]  /*3280*/  PRMT R2, R2, 0x654, R3 ;  /* 0x0000065402027816 */ /* 0x000fe20000000003 */
[----:B------:R-:W-:Y:S02]  /*3290*/  IMAD.MOV.U32 R5, RZ, RZ, 0x4 ;  /* 0x00000004ff057424 */ /* 0x000fe400078e00ff */
[----:B------:R-:W-:Y:S01]  /*32a0*/  IMAD.SHL.U32 R8, R9, 0x20, RZ ;  /* 0x0000002009087824 */ /* 0x000fe200078e00ff */
[----:B------:R-:W-:Y:S02]  /*32b0*/  MOV R3, UR7 ;  /* 0x0000000700037c02 */ /* 0x000fe40008000f00 */
[-C--:B------:R-:W-:Y:S01]  /*32c0*/  SHF.L.U32 R7, R7, R9.reuse, RZ ;  /* 0x0000000907077219 */ /* 0x080fe200000006ff */
[----:B------:R1:W-:Y:S01]  /*32d0*/  SYNCS.ARRIVE.TRANS64.RED RZ, [UR7], R5 ;  /* 0x00000005ffff79a7 */ /* 0x0003e20008000407 */
[----:B------:R-:W-:Y:S01]  /*32e0*/  SHF.L.U32 R6, R4, R9, RZ ;  /* 0x0000000904067219 */ /* 0x000fe200000006ff */
[----:B------:R1:W-:Y:S04]  /*32f0*/  STS [UR45+0x180], R8 ;  /* 0x00018008ff007988 */ /* 0x0003e8000800082d */
[----:B------:R1:W-:Y:S04]  /*3300*/  STAS [R2.64], R9 ;  /* 0x0000000902007dbd */ /* 0x0003e8000c0008ff */
[----:B------:R1:W-:Y:S04]  /*3310*/  ATOMS.OR RZ, [UR6+0x14], R7 ;  /* 0x00001407ffff798c */ /* 0x0003e8000b000006 */
[----:B------:R1:W-:Y:S04]  /*3320*/  ATOMS.OR RZ, [UR6+0x18], R6 ;  /* 0x00001806ffff798c */ /* 0x0003e8000b000006 */
[----:B------:R1:W-:Y:S02]  /*3330*/  ATOMS.XOR RZ, [UR6+0x10], R4 ;  /* 0x00001004ffff798c */ /* 0x0003e4000b800006 */
.L_x_62:
[----:B------:R-:W-:Y:S05]  /*3340*/  BSYNC B0 ;  /* 0x0000000000007941 */ /* 0x000fea0003800000 */
.L_x_61:
[----:B------:R-:W-:Y:S05]  /*3350*/  BRA.U UP0, `(.L_x_67) ;  /* 0x00000001006c7547 */ /* 0x000fea000b800000 */
[----:B------:R-:W-:-:S03]  /*3360*/  UMOV UR7, 0xffffffff ;  /* 0xffffffff00077882 */ /* 0x000fc60000000000 */
[----:B------:R-:W-:Y:S05]  /*3370*/  BRA.DIV UR7, `(.L_x_68) ;  /* 0x0000006a07d07947 */ /* 0x000fea000b800000 */
[----:B------:R-:W-:-:S13]  /*3380*/  ELECT P6, URZ, PT ;  /* 0x0000000000ff782f */ /* 0x000fda00038c0000 */
.L_x_180:
[----:B------:R-:W-:Y:S05]  /*3390*/  @!P6 BRA `(.L_x_67) ;  /* 0x00000000005ce947 */ /* 0x000fea0003800000 */
[----:B-1----:R-:W1:Y:S02]  /*33a0*/  LDS R3, [UR6+0x10] ;  /* 0x00001006ff037984 */ /* 0x002e640008000800 */
[----:B-1----:R-:W-:-:S04]  /*33b0*/  SHF.L.U32 R3, R3, 0x1f, RZ ;  /* 0x0000001f03037819 */ /* 0x002fc800000006ff */
[----:B------:R-:W1:Y:S02]  /*33c0*/  SYNCS.PHASECHK.TRANS64.TRYWAIT P0, [UR6+0x8], R3 ;  /* 0x00000803ff0075a7 */ /* 0x000e640008001106 */
[----:B-1----:R-:W-:Y:S05]  /*33d0*/  @P0 BRA `(.L_x_69) ;  /* 0x0000000000080947 */ /* 0x002fea0003800000 */
[----:B------:R-:W1:Y:S02]  /*33e0*/  SYNCS.PHASECHK.TRANS64.TRYWAIT P0, [UR6+0x8], R3 ;  /* 0x00000803ff0075a7 */ /* 0x000e640008001106 */
[----:B-1----:R-:W-:Y:S05]  /*33f0*/  @!P0 BRA `(.L_x_70) ;  /* 0x0000006800d08947 */ /* 0x002fea0003800000 */
.L_x_69:
[----:B------:R-:W2:Y:S01]  /*3400*/  LDS R5, [UR45+0x180] ;  /* 0x0001802dff057984 */ /* 0x000ea20008000800 */
[----:B-1----:R-:W-:Y:S02]  /*3410*/  HFMA2 R2, -RZ, RZ, 0, 5.9604644775390625e-08 ;  /* 0x00000001ff027431 */ /* 0x002fe400000001ff */
[----:B------:R-:W-:Y:S01]  /*3420*/  IMAD.MOV.U32 R3, RZ, RZ, 0xffff ;  /* 0x0000ffffff037424 */ /* 0x000fe200078e00ff */
[----:B------:R-:W-:Y:S01]  /*3430*/  UPRMT UR7, UR4, 0x654, UR8 ;  /* 0x0000065404077896 */ /* 0x000fe20008000008 */
[----:B--2---:R-:W-:-:S03]  /*3440*/  IMAD.SHL.U32 R4, R5, 0x20, RZ ;  /* 0x0000002005047824 */ /* 0x004fc600078e00ff */
[-C--:B------:R-:W-:Y:S02]  /*3450*/  SHF.L.U32 R3, R3, R5.reuse, RZ ;  /* 0x0000000503037219 */ /* 0x080fe400000006ff */
[----:B------:R-:W-:Y:S01]  /*3460*/  SHF.L.U32 R5, R2, R5, RZ ;  /* 0x0000000502057219 */ /* 0x000fe200000006ff */
[----:B------:R2:W-:Y:S04]  /*3470*/  STS [UR45+0x180], R4 ;  /* 0x00018004ff007988 */ /* 0x0005e8000800082d */
[----:B------:R2:W-:Y:S04]  /*3480*/  ATOMS.OR RZ, [UR6+0x14], R3 ;  /* 0x00001403ffff798c */ /* 0x0005e8000b000006 */
[----:B------:R2:W-:Y:S01]  /*3490*/  ATOMS.OR RZ, [UR6+0x18], R5 ;  /* 0x00001805ffff798c */ /* 0x0005e2000b000006 */
[----:B------:R-:W-:Y:S03]  /*34a0*/  SYNCS.ARRIVE.TRANS64.RED.A1T0 RZ, [UR7], RZ ;  /* 0x000000ffffff79a7 */ /* 0x000fe60008100407 */
[----:B------:R2:W-:Y:S01]  /*34b0*/  ATOMS.XOR RZ, [UR6+0x10], R2 ;  /* 0x00001002ffff798c */ /* 0x0005e2000b800006 */
[----:B------:R-:W-:Y:S05]  /*34c0*/  BRA `(.L_x_67) ;  /* 0x0000000000107947 */ /* 0x000fea0003800000 */
.L_x_60:
[----:B------:R-:W-:-:S05]  /*34d0*/  MOV R2, 0xffffffff ;  /* 0xffffffff00027802 */ /* 0x000fca0000000f00 */
[----:B------:R1:W-:Y:S02]  /*34e0*/  STS [UR45+0x180], R2 ;  /* 0x00018002ff007988 */ /* 0x0003e4000800082d */
[----:B-1----:R-:W-:Y:S02]  /*34f0*/  MOV R2, 0x3510 ;  /* 0x0000351000027802 */ /* 0x002fe40000000f00 */
[----:B-----5:R-:W-:Y:S05]  /*3500*/  CALL.REL.NOINC `($__internal_1_$__cuda_sm10x_tcgen05_guardrail_trap_phase_invalid_during_alloc) ;  /* 0x0000007000a47944 */ /* 0x020fea0003c00000 */
.L_x_67:
[----:B------:R-:W-:Y:S05]  /*3510*/  WARPSYNC.ALL ;  /* 0x0000000000007948 */ /* 0x000fea0003800000 */
[----:B------:R-:W3:Y:S01]  /*3520*/  S2UR UR7, SR_CgaCtaId ;  /* 0x00000000000779c3 */ /* 0x000ee20000008800 */
[----:B------:R-:W-:Y:S01]  /*3530*/  UMOV UR6, 0x400 ;  /* 0x0000040000067882 */ /* 0x000fe20000000000 */
[----:B------:R-:W-:-:S06]  /*3540*/  NOP ;  /* 0x0000000000007918 */ /* 0x000fcc0000000000 */
[----:B------:R-:W-:Y:S06]  /*3550*/  BAR.ARV 0x6, 0xa0 ;  /* 0x0182800000007b1d */ /* 0x000fec0000002000 */
[----:B------:R-:W4:Y:S01]  /*3560*/  LDCU UR8, c[0x0][0x38c] ;  /* 0x00007180ff0877ac */ /* 0x000f220008000800 */
[----:B------:R-:W-:Y:S01]  /*3570*/  LOP3.LUT R10, R10, 0xffff, RZ, 0xc0, !PT ;  /* 0x0000ffff0a0a7812 */ /* 0x000fe200078ec0ff */
[----:B-1----:R-:W-:Y:S01]  /*3580*/  IMAD.MOV.U32 R9, RZ, RZ, 0x1 ;  /* 0x00000001ff097424 */ /* 0x002fe200078e00ff */
[----:B------:R-:W-:Y:S01]  /*3590*/  LOP3.LUT R0, R0, 0xffff, RZ, 0xc0, !PT ;  /* 0x0000ffff00007812 */ /* 0x000fe200078ec0ff */
[----:B------:R-:W-:Y:S01]  /*35a0*/  IMAD.MOV.U32 R8, RZ, RZ, RZ ;  /* 0x000000ffff087224 */ /* 0x000fe200078e00ff */
[----:B------:R-:W-:Y:S01]  /*35b0*/  R2UR UR12, R10 ;  /* 0x000000000a0c72ca */ /* 0x000fe200000e0000 */
[----:B------:R-:W-:Y:S01]  /*35c0*/  UMOV UR19, URZ ;  /* 0x000000ff00137c82 */ /* 0x000fe20008000000 */
[----:B------:R-:W-:Y:S01]  /*35d0*/  R2UR UR11, R0 ;  /* 0x00000000000b72ca */ /* 0x000fe200000e0000 */
[----:B------:R-:W-:Y:S01]  /*35e0*/  UMOV UR18, URZ ;  /* 0x000000ff00127c82 */ /* 0x000fe20008000000 */
[----:B------:R-:W-:Y:S01]  /*35f0*/  UMOV UR17, URZ ;  /* 0x000000ff00117c82 */ /* 0x000fe20008000000 */
[----:B---3--:R-:W-:-:S02]  /*3600*/  ULEA UR7, UR7, UR6, 0x18 ;  /* 0x0000000607077291 */ /* 0x008fc4000f8ec0ff */
[----:B------:R-:W-:Y:S02]  /*3610*/  UISETP.NE.AND UP2, UPT, UR5, URZ, UPT ;  /* 0x000000ff0500728c */ /* 0x000fe4000bf45270 */
[----:B------:R-:W-:Y:S02]  /*3620*/  UIADD3 UR13, UPT, UPT, UR7, 0x8400, URZ ;  /* 0x00008400070d7890 */ /* 0x000fe4000fffe0ff */
[----:B------:R-:W-:Y:S02]  /*3630*/  UIADD3 UR14, UPT, UPT, UR7, 0x28400, URZ ;  /* 0x00028400070e7890 */ /* 0x000fe4000fffe0ff */
[----:B----4-:R-:W-:Y:S01]  /*3640*/  UIADD3 UR8, UPT, UPT, UR8, 0x3f, URZ ;  /* 0x0000003f08087890 */ /* 0x010fe2000fffe0ff */
[----:B--2---:R-:W1:Y:S01]  /*3650*/  LDS R2, [UR7+0x180] ;  /* 0x00018007ff027984 */ /* 0x004e620008000800 */
[----:B------:R-:W-:Y:S02]  /*3660*/  USHF.R.U32.HI UR13, URZ, 0x4, UR13 ;  /* 0x00000004ff0d7899 */ /* 0x000fe4000801160d */
[----:B------:R-:W-:-:S02]  /*3670*/  USHF.R.S32.HI UR6, URZ, 0x1f, UR8 ;  /* 0x0000001fff067899 */ /* 0x000fc40008011408 */
[----:B------:R-:W-:Y:S02]  /*3680*/  USHF.R.U32.HI UR14, URZ, 0x4, UR14 ;  /* 0x00000004ff0e7899 */ /* 0x000fe4000801160e */
[----:B------:R-:W-:Y:S02]  /*3690*/  ULEA.HI UR6, UR6, UR8, URZ, 0x6 ;  /* 0x0000000806067291 */ /* 0x000fe4000f8f30ff */
[----:B------:R-:W-:Y:S02]  /*36a0*/  ULOP3.LUT UR13, UR13, 0x3fff, URZ, 0xc0, !UPT ;  /* 0x00003fff0d0d7892 */ /* 0x000fe4000f8ec0ff */
[----:B------:R-:W-:Y:S02]  /*36b0*/  USHF.R.S32.HI UR6, URZ, 0x6, UR6 ;  /* 0x00000006ff067899 */ /* 0x000fe40008011406 */
[----:B------:R-:W-:Y:S02]  /*36c0*/  ULOP3.LUT UR14, UR14, 0x3fff, URZ, 0xc0, !UPT ;  /* 0x00003fff0e0e7892 */ /* 0x000fe4000f8ec0ff */
[----:B------:R-:W-:Y:S01]  /*36d0*/  UISETP.LT.AND UP0, UPT, UR6, 0x1, UPT ;  /* 0x000000010600788c */ /* 0x000fe2000bf01270 */
[----:B------:R-:W-:Y:S01]  /*36e0*/  UMOV UR28, 0x0 ;  /* 0x00000000001c7882 */ /* 0x000fe20000000000 */
[----:B------:R-:W-:Y:S01]  /*36f0*/  UMOV UR29, 0x10200010 ;  /* 0x10200010001d7882 */ /* 0x000fe20000000000 */
[----:B------:R-:W-:-:S02]  /*3700*/  ULOP3.LUT UR13, UR13, 0x10000, URZ, 0xfc, !UPT ;  /* 0x000100000d0d7892 */ /* 0x000fc4000f8efcff */
[----:B------:R-:W-:Y:S02]  /*3710*/  ULOP3.LUT UR14, UR14, 0x10000, URZ, 0xfc, !UPT ;  /* 0x000100000e0e7892 */ /* 0x000fe4000f8efcff */
[----:B------:R-:W-:Y:S01]  /*3720*/  USEL UR20, UR6, 0x1, !UP0 ;  /* 0x0000000106147887 */ /* 0x000fe2000c000000 */
[----:B------:R-:W-:Y:S01]  /*3730*/  UMOV UR26, 0x0 ;  /* 0x00000000001a7882 */ /* 0x000fe20000000000 */
[----:B------:R-:W-:Y:S01]  /*3740*/  UMOV UR27, 0x10200010 ;  /* 0x10200010001b7882 */ /* 0x000fe20000000000 */
[----:B------:R-:W-:Y:S01]  /*3750*/  UMOV UR24, 0x0 ;  /* 0x0000000000187882 */ /* 0x000fe20000000000 */
[----:B------:R-:W-:Y:S01]  /*3760*/  UMOV UR25, 0x10200010 ;  /* 0x1020001000197882 */ /* 0x000fe20000000000 */
[----:B------:R-:W-:Y:S01]  /*3770*/  UMOV UR22, 0x0 ;  /* 0x0000000000167882 */ /* 0x000fe20000000000 */
[----:B------:R-:W-:Y:S01]  /*3780*/  UMOV UR23, 0x10200010 ;  /* 0x1020001000177882 */ /* 0x000fe20000000000 */
[----:B-1----:R-:W-:Y:S02]  /*3790*/  R2UR UR21, R2 ;  /* 0x00000000021572ca */ /* 0x002fe400000e0000 */
[----:B------:R-:W-:-:S13]  /*37a0*/  CS2R R2, SRZ ;  /* 0x0000000000027805 */ /* 0x000fda000001ff00 */
.L_x_78:
[C---:B------:R-:W-:Y:S02]  /*37b0*/  LEA R0, R8.reuse, UR7, 0x3 ;  /* 0x0000000708007c11 */ /* 0x040fe4000f8e18ff */
[----:B------:R-:W-:Y:S02]  /*37c0*/  SHF.L.U32 R4, R3, 0x1f, RZ ;  /* 0x0000001f03047819 */ /* 0x000fe400000006ff */
[----:B------:R-:W-:Y:S02]  /*37d0*/  LEA R5, R8, UR7, 0x4 ;  /* 0x0000000708057c11 */ /* 0x000fe4000f8e20ff */
[----:B------:R-:W1:Y:S02]  /*37e0*/  SYNCS.PHASECHK.TRANS64.TRYWAIT P0, [R0+URZ+0xd0], R4 ;  /* 0x0000d004000075a7 */ /* 0x000e6400080011ff */
[----:B-1-34-:R-:W-:Y:S05]  /*37f0*/  @!P0 BRA `(.L_x_71) ;  /* 0x0000006400e88947 */ /* 0x01afea0003800000 */
.L_x_181:
[----:B-1----:R-:W1:Y:S01]  /*3800*/  LDS.128 R4, [R5+0x160] ;  /* 0x0001600005047984 */ /* 0x002e620000000c00 */
[----:B------:R-:W-:Y:S02]  /*3810*/  VIADD R0, R0, 0xe0 ;  /* 0x000000e000007836 */ /* 0x000fe40000000000 */
[----:B------:R-:W-:Y:S01]  /*3820*/  VIADD R8, R8, 0x1 ;  /* 0x0000000108087836 */ /* 0x000fe20000000000 */
[----:B------:R-:W-:Y:S01]  /*3830*/  @!PT LDS RZ, [RZ] ;  /* 0x00000000fffff984 */ /* 0x000fe20000000800 */
[----:B------:R-:W-:Y:S01]  /*3840*/  @!PT LDS RZ, [RZ] ;  /* 0x00000000fffff984 */ /* 0x000fe20000000800 */
[----:B------:R-:W-:Y:S01]  /*3850*/  @!PT LDS RZ, [RZ] ;  /* 0x00000000fffff984 */ /* 0x000fe20000000800 */
[----:B------:R-:W-:Y:S01]  /*3860*/  @!PT LDS RZ, [RZ] ;  /* 0x00000000fffff984 */ /* 0x000fe20000000800 */
[----:B------:R2:W-:Y:S06]  /*3870*/  MEMBAR.ALL.CTA ;  /* 0x0000000000007992 */ /* 0x0005ec0000008000 */
[----:B--2---:R-:W2:Y:S01]  /*3880*/  FENCE.VIEW.ASYNC.S ;  /* 0x00000000000073c6 */ /* 0x004ea20000000000 */
[----:B------:R-:W-:-:S04]  /*3890*/  PRMT R0, RZ, 0x654, R0 ;  /* 0x00000654ff007816 */ /* 0x000fc80000000000 */
[----:B--2---:R2:W-:Y:S01]  /*38a0*/  SYNCS.ARRIVE.TRANS64.RED.A1T0 RZ, [R0+URZ], RZ ;  /* 0x000000ff00ff79a7 */ /* 0x0045e200081004ff */
[----:B-1----:R-:W-:Y:S01]  /*38b0*/  LOP3.LUT P1, RZ, R6, 0x1, RZ, 0xc0, !PT ;  /* 0x0000000106ff7812 */ /* 0x002fe2000782c0ff */
[----:B--2---:R-:W-:-:S12]  /*38c0*/  BRA.U UP2, `(.L_x_72) ;  /* 0x0000000502087547 */ /* 0x004fd8000b800000 */
[----:B------:R-:W1:Y:S01]  /*38d0*/  LDCU UR8, c[0x0][0x38c] ;  /* 0x00007180ff0877ac */ /* 0x000e620008000800 */
[----:B------:R-:W-:Y:S02]  /*38e0*/  PLOP3.LUT P2, PT, PT, PT, PT, 0x80, 0x8 ;  /* 0x000000000008781c */ /* 0x000fe40003f4f070 */
[----:B------:R-:W-:Y:S01]  /*38f0*/  SHF.L.U32 R4, R9, 0x1f, RZ ;  /* 0x0000001f09047819 */ /* 0x000fe200000006ff */
[----:B------:R-:W-:Y:S02]  /*3900*/  ULEA UR9, UR19, UR7, 0x3 ;  /* 0x0000000713097291 */ /* 0x000fe4000f8e18ff */
[----:B------:R-:W-:Y:S02]  /*3910*/  ULEA UR10, UR19, UR21, 0x7 ;  /* 0x00000015130a7291 */ /* 0x000fe4000f8e38ff */
[----:B-1----:R-:W-:-:S06]  /*3920*/  UISETP.GE.AND UP0, UPT, UR8, 0x1, UPT ;  /* 0x000000010800788c */ /* 0x002fcc000bf06270 */
[----:B------:R-:W-:-:S05]  /*3930*/  PLOP3.LUT P0, PT, PT, PT, UP0, 0x80, 0x8 ;  /* 0x000000000008781c */ /* 0x000fca0003f0f008 */
[----:B------:R-:W-:-:S08]  /*3940*/  @UP0 ULEA UR8, UR18, UR7, 0x3 ;  /* 0x0000000712080291 */ /* 0x000fd0000f8e18ff */
[----:B------:R-:W-:-:S04]  /*3950*/  @P0 SHF.L.U32 R0, R2, 0x1f, RZ ;  /* 0x0000001f02000819 */ /* 0x000fc800000006ff */
[----:B------:R1:W2:Y:S01]  /*3960*/  @P0 SYNCS.PHASECHK.TRANS64.TRYWAIT P2, [UR8], R0 ;  /* 0x00000000ff0005a7 */ /* 0x0002a20008041108 */
[----:B------:R-:W3:Y:S02]  /*3970*/  SYNCS.PHASECHK.TRANS64.TRYWAIT P0, [UR9+0x110], R4 ;  /* 0x00011004ff0075a7 */ /* 0x000ee40008001109 */
[----:B-123--:R-:W-:Y:S05]  /*3980*/  @!P0 BRA `(.L_x_73) ;  /* 0x0000006400988947 */ /* 0x00efea0003800000 */
.L_x_183:
[----:B------:R-:W-:Y:S01]  /*3990*/  UMOV UR16, UR17 ;  /* 0x0000001100107c82 */ /* 0x000fe20008000000 */
[----:B------:R-:W-:Y:S05]  /*39a0*/  BRA.U !UP0, `(.L_x_74) ;  /* 0x0000000108c07547 */ /* 0x000fea000b800000 */
[----:B------:R-:W-:Y:S02]  /*39b0*/  UIADD3 UR16, UPT, UPT, UR20, UR17, URZ ;  /* 0x0000001114107290 */ /* 0x000fe4000fffe0ff */
[----:B------:R-:W-:Y:S01]  /*39c0*/  UPLOP3.LUT UP3, UPT, UPT, UPT, UPT, 0x40, 0x4 ;  /* 0x000000000004789c */ /* 0x000fe20003f6e870 */
[----:B------:R-:W-:Y:S01]  /*39d0*/  UMOV UR15, UR6 ;  /* 0x00000006000f7c82 */ /* 0x000fe20008000000 */
[----:B------:R-:W-:-:S09]  /*39e0*/  UMOV UR46, UR18 ;  /* 0x00000012002e7c82 */ /* 0x000fd20008000000 */
.L_x_77:
[----:B--2---:R-:W-:Y:S01]  /*39f0*/  ULEA UR8, UR46, UR7, 0x3 ;  /* 0x000000072e087291 */ /* 0x004fe2000f8e18ff */
[----:B---3--:R-:W-:Y:S11]  /*3a00*/  @P2 BRA `(.L_x_75) ;  /* 0x00000000000c2947 */ /* 0x008ff60003800000 */
[----:B-1----:R-:W-:Y:S04]  /*3a10*/  SHF.L.U32 R4, R2, 0x1f, RZ ;  /* 0x0000001f02047819 */ /* 0x002fe800000006ff */
[----:B------:R-:W1:Y:S02]  /*3a20*/  SYNCS.PHASECHK.TRANS64.TRYWAIT P0, [UR8], R4 ;  /* 0x00000004ff0075a7 */ /* 0x000e640008001108 */
[----:B-1----:R-:W-:Y:S05]  /*3a30*/  @!P0 BRA `(.L_x_76) ;  /* 0x0000006400848947 */ /* 0x002fea0003800000 */
.L_x_75:
[----:B------:R-:W-:Y:S01]  /*3a40*/  UISETP.NE.AND UP0, UPT, UR15, 0x1, UPT ;  /* 0x000000010f00788c */ /* 0x000fe2000bf05270 */
[----:B------:R-:W-:Y:S01]  /*3a50*/  PLOP3.LUT P2, PT, PT, PT, PT, 0x80, 0x8 ;  /* 0x000000000008781c */ /* 0x000fe20003f4f070 */
[----:B------:R-:W-:Y:S02]  /*3a60*/  UIADD3 UR18, UPT, UPT, UR46, 0x1, URZ ;  /* 0x000000012e127890 */ /* 0x000fe4000fffe0ff */
[----:B------:R-:W-:Y:S02]  /*3a70*/  ULEA UR32, UR46, UR14, 0x9 ;  /* 0x0000000e2e207291 */ /* 0x000fe4000f8e48ff */
[----:B------:R-:W-:Y:S01]  /*3a80*/  UISETP.NE.AND UP1, UPT, UR18, 0x8, UPT ;  /* 0x000000081200788c */ /* 0x000fe2000bf25270 */
[----:B------:R-:W-:Y:S01]  /*3a90*/  PLOP3.LUT P0, PT, PT, PT, UP0, 0x80, 0x8 ;  /* 0x000000000008781c */ /* 0x000fe20003f0f008 */
[----:B------:R-:W-:Y:S02]  /*3aa0*/  UIADD3 UR44, UPT, UPT, UR32, 0x2, URZ ;  /* 0x00000002202c7890 */ /* 0x000fe4000fffe0ff */
[----:B------:R-:W-:Y:S02]  /*3ab0*/  USEL UR31, URZ, 0x1, UP1 ;  /* 0x00000001ff1f7887 */ /* 0x000fe40008800000 */
[----:B------:R-:W-:Y:S02]  /*3ac0*/  USEL UR18, UR18, URZ, UP1 ;  /* 0x000000ff12127287 */ /* 0x000fe40008800000 */
[----:B------:R-:W-:Y:S02]  /*3ad0*/  UIADD3 UR40, UPT, UPT, UR32, 0x4, URZ ;  /* 0x0000000420287890 */ /* 0x000fe4000fffe0ff */
[----:B------:R-:W-:Y:S01]  /*3ae0*/  @UP0 ULEA UR30, UR18, UR7, 0x3 ;  /* 0x00000007121e0291 */ /* 0x000fe2000f8e18ff */
[----:B------:R-:W-:Y:S01]  /*3af0*/  LOP3.LUT R2, R2, UR31, RZ, 0x3c, !PT ;  /* 0x0000001f02027c12 */ /* 0x000fe2000f8e3cff */
[----:B------:R-:W-:Y:S02]  /*3b00*/  UIADD3 UR36, UPT, UPT, UR32, 0x6, URZ ;  /* 0x0000000620247890 */ /* 0x000fe4000fffe0ff */
[----:B------:R-:W-:Y:S01]  /*3b10*/  UIADD3 UR8, UPT, UPT, UR8, 0x40, URZ ;  /* 0x0000004008087890 */ /* 0x000fe2000fffe0ff */
[----:B-1----:R-:W-:Y:S01]  /*3b20*/  @P0 SHF.L.U32 R0, R2, 0x1f, RZ ;  /* 0x0000001f02000819 */ /* 0x002fe200000006ff */
[----:B------:R-:W-:Y:S02]  /*3b30*/  UIADD3 UR17, UPT, UPT, UR17, 0x1, URZ ;  /* 0x0000000111117890 */ /* 0x000fe4000fffe0ff */
[----:B------:R-:W-:Y:S01]  /*3b40*/  UIADD3 UR15, UPT, UPT, UR15, -0x1, URZ ;  /* 0xffffffff0f0f7890 */ /* 0x000fe2000fffe0ff */
[----:B------:R2:W3:Y:S01]  /*3b50*/  @P0 SYNCS.PHASECHK.TRANS64.TRYWAIT P2, [UR30], R0 ;  /* 0x00000000ff0005a7 */ /* 0x0004e2000804111e */
[----:B------:R-:W-:Y:S02]  /*3b60*/  ULEA UR30, UR46, UR13, 0xa ;  /* 0x0000000d2e1e7291 */ /* 0x000fe4000f8e50ff */
[----:B------:R-:W-:Y:S02]  /*3b70*/  UISETP.NE.AND UP0, UPT, UR17, UR16, UPT ;  /* 0x000000101100728c */ /* 0x000fe4000bf05270 */
[----:B------:R-:W-:Y:S02]  /*3b80*/  UIADD3 UR42, UPT, UPT, UR30, 0x2, URZ ;  /* 0x000000021e2a7890 */ /* 0x000fe4000fffe0ff */
[----:B------:R-:W-:Y:S02]  /*3b90*/  UIADD3 UR38, UPT, UPT, UR30, 0x4, URZ ;  /* 0x000000041e267890 */ /* 0x000fe4000fffe0ff */
[----:B------:R-:W-:Y:S01]  /*3ba0*/  UIADD3 UR34, UPT, UPT, UR30, 0x6, URZ ;  /* 0x000000061e227890 */ /* 0x000fe2000fffe0ff */
[----:B------:R-:W-:Y:S01]  /*3bb0*/  UMOV UR33, 0x40004040 ;  /* 0x4000404000217882 */ /* 0x000fe20000000000 */
[----:B------:R-:W-:Y:S01]  /*3bc0*/  UMOV UR31, 0x40004040 ;  /* 0x40004040001f7882 */ /* 0x000fe20000000000 */
[----:B------:R-:W-:Y:S01]  /*3bd0*/  UMOV UR45, 0x40004040 ;  /* 0x40004040002d7882 */ /* 0x000fe20000000000 */
[----:B------:R2:W-:Y:S01]  /*3be0*/  UTCHMMA.2CTA gdesc[UR30], gdesc[UR32], tmem[UR10], tmem[UR28], idesc[UR29], UP3 ;  /* 0x00ff1c201e0075ea */ /* 0x0005e20009a0000a */
[----:B------:R-:W-:Y:S01]  /*3bf0*/  UPLOP3.LUT UP3, UPT, UPT, UPT, UPT, 0x80, 0x8 ;  /* 0x000000000008789c */ /* 0x000fe20003f6f070 */
[----:B------:R-:W-:Y:S01]  /*3c00*/  UMOV UR43, 0x40004040 ;  /* 0x40004040002b7882 */ /* 0x000fe20000000000 */
[----:B------:R-:W-:Y:S01]  /*3c10*/  UMOV UR41, 0x40004040 ;  /* 0x4000404000297882 */ /* 0x000fe20000000000 */
[----:B------:R2:W-:Y:S01]  /*3c20*/  UTCHMMA.2CTA gdesc[UR42], gdesc[UR44], tmem[UR10], tmem[UR26], idesc[UR27], UPT ;  /* 0x00ff1a2c2a0075ea */ /* 0x0005e2000ba0000a */
[----:B------:R-:W-:Y:S01]  /*3c30*/  UMOV UR39, 0x40004040 ;  /* 0x4000404000277882 */ /* 0x000fe20000000000 */
[----:B------:R-:W-:Y:S01]  /*3c40*/  UMOV UR37, 0x40004040 ;  /* 0x4000404000257882 */ /* 0x000fe20000000000 */
[----:B------:R-:W-:Y:S01]  /*3c50*/  UMOV UR35, 0x40004040 ;  /* 0x4000404000237882 */ /* 0x000fe20000000000 */
[----:B------:R2:W-:Y:S01]  /*3c60*/  UTCHMMA.2CTA gdesc[UR38], gdesc[UR40], tmem[UR10], tmem[UR24], idesc[UR25], UPT ;  /* 0x00ff1828260075ea */ /* 0x0005e2000ba0000a */
[----:B------:R2:W-:Y:S01]  /*3c70*/  UTCHMMA.2CTA gdesc[UR34], gdesc[UR36], tmem[UR10], tmem[UR22], idesc[UR23], UPT ;  /* 0x00ff1624220075ea */ /* 0x0005e2000ba0000a */
[----:B------:R2:W-:Y:S01]  /*3c80*/  UTCBAR.2CTA.MULTICAST [UR8], URZ, UR12 ;  /* 0x000000ff080073e9 */ /* 0x0005e2000820080c */
[----:B------:R-:W-:Y:S01]  /*3c90*/  UMOV UR46, UR18 ;  /* 0x00000012002e7c82 */ /* 0x000fe20008000000 */
[----:B------:R-:W-:Y:S05]  /*3ca0*/  BRA.U UP0, `(.L_x_77) ;  /* 0xfffffffd00507547 */ /* 0x000fea000b83ffff */
.L_x_74:
[----:B------:R-:W-:Y:S01]  /*3cb0*/  UIADD3 UR9, UPT, UPT, UR9, 0xf0, URZ ;  /* 0x000000f009097890 */ /* 0x000fe2000fffe0ff */
[----:B------:R-:W-:-:S08]  /*3cc0*/  UMOV UR17, UR16 ;  /* 0x0000001000117c82 */ /* 0x000fd00008000000 */
[----:B------:R4:W-:Y:S01]  /*3cd0*/  UTCBAR.2CTA.MULTICAST [UR9], URZ, UR11 ;  /* 0x000000ff090073e9 */ /* 0x0009e2000820080b */
[----:B------:R-:W-:Y:S02]  /*3ce0*/  NOP ;  /* 0x0000000000007918 */ /* 0x000fe40000000000 */
.L_x_72:
[----:B------:R-:W-:Y:S01]  /*3cf0*/  UIADD3 UR19, UPT, UPT, UR19, 0x1, URZ ;  /* 0x0000000113137890 */ /* 0x000fe2000fffe0ff */
[----:B------:R-:W-:-:S03]  /*3d00*/  ISETP.NE.AND P0, PT, R8, 0x2, PT ;  /* 0x000000020800780c */ /* 0x000fc60003f05270 */
[----:B------:R-:W-:Y:S01]  /*3d10*/  UISETP.NE.AND UP0, UPT, UR19, 0x4, UPT ;  /* 0x000000041300788c */ /* 0x000fe2000bf05270 */
[----:B-12---:R-:W-:Y:S02]  /*3d20*/  SEL R0, RZ, 0x1, P0 ;  /* 0x00000001ff007807 */ /* 0x006fe40000000000 */
[----:B------:R-:W-:Y:S01]  /*3d30*/  SEL R8, R8, RZ, P0 ;  /* 0x000000ff08087207 */ /* 0x000fe20000000000 */
[----:B------:R-:W-:Y:S01]  /*3d40*/  USEL UR8, URZ, 0x1, UP0 ;  /* 0x00000001ff087887 */ /* 0x000fe20008000000 */
[----:B------:R-:W-:Y:S01]  /*3d50*/  LOP3.LUT R3, R3, R0, RZ, 0x3c, !PT ;  /* 0x0000000003037212 */ /* 0x000fe200078e3cff */
[----:B------:R-:W-:-:S04]  /*3d60*/  USEL UR19, UR19, URZ, UP0 ;  /* 0x000000ff13137287 */ /* 0x000fc80008000000 */
[----:B------:R-:W-:Y:S01]  /*3d70*/  LOP3.LUT R9, R9, UR8, RZ, 0x3c, !PT ;  /* 0x0000000809097c12 */ /* 0x000fe2000f8e3cff */
[----:B------:R-:W-:Y:S07]  /*3d80*/  @P1 BRA `(.L_x_78) ;  /* 0xfffffff800881947 */ /* 0x000fee000383ffff */
[----:B------:R-:W1:Y:S01]  /*3d90*/  S2UR UR6, SR_CgaCtaId ;  /* 0x00000000000679c3 */ /* 0x000e620000008800 */
[----:B------:R-:W-:Y:S01]  /*3da0*/  ELECT P0, URZ, PT ;  /* 0x0000000000ff782f */ /* 0x000fe20003800000 */
[----:B------:R-:W-:Y:S01]  /*3db0*/  HFMA2 R0, -RZ, RZ, 0, 5.9604644775390625e-08 ;  /* 0x00000001ff007431 */ /* 0x000fe200000001ff */
[----:B------:R-:W-:-:S05]  /*3dc0*/  UMOV UR8, 0x40 ;  /* 0x0000004000087882 */ /* 0x000fca0000000000 */
[----:B------:R-:W-:Y:S01]  /*3dd0*/  UVIRTCOUNT.DEALLOC.SMPOOL 0x80 ;  /* 0x000000800000784c */ /* 0x000fe20000000000 */
[----:B------:R-:W-:Y:S02]  /*3de0*/  UISETP.NE.AND UP0, UPT, UR5, URZ, UPT ;  /* 0x000000ff0500728c */ /* 0x000fe4000bf05270 */
[----:B-1----:R-:W-:-:S09]  /*3df0*/  ULEA UR6, UR6, UR8, 0x18 ;  /* 0x0000000806067291 */ /* 0x002fd2000f8ec0ff */
[----:B------:R1:W-:Y:S01]  /*3e00*/  @P0 STS.U8 [UR6+0x1c], R0 ;  /* 0x00001c00ff000988 */ /* 0x0003e20008000006 */
[----:B------:R-:W-:Y:S05]  /*3e10*/  BRA.U UP0, `(.L_x_79) ;  /* 0x0000000100a07547 */ /* 0x000fea000b800000 */
[----:B------:R-:W-:Y:S01]  /*3e20*/  UIADD3 UR5, UPT, UPT, UR7, 0x110, URZ ;  /* 0x0000011007057890 */ /* 0x000fe2000fffe0ff */
[----:B------:R-:W-:-:S03]  /*3e30*/  SHF.L.U32 R2, R9, 0x1f, RZ ;  /* 0x0000001f09027819 */ /* 0x000fc600000006ff */
[----:B------:R-:W-:-:S09]  /*3e40*/  ULEA UR8, UR19, UR5, 0x3 ;  /* 0x0000000513087291 */ /* 0x000fd2000f8e18ff */
[----:B------:R-:W2:Y:S02]  /*3e50*/  SYNCS.PHASECHK.TRANS64.TRYWAIT P0, [UR8], R2 ;  /* 0x00000002ff0075a7 */ /* 0x000ea40008001108 */
[----:B--2---:R-:W-:Y:S05]  /*3e60*/  @!P0 BRA `(.L_x_80) ;  /* 0x0000006000908947 */ /* 0x004fea0003800000 */
.L_x_186:
[----:B----4-:R-:W-:-:S04]  /*3e70*/  UIADD3 UR9, UPT, UPT, UR19, 0x1, URZ ;  /* 0x0000000113097890 */ /* 0x010fc8000fffe0ff */
        /* <DEDUP_REMOVED lines=8> */
.L_x_188:
        /* <DEDUP_REMOVED lines=9> */
.L_x_190:
[----:B------:R-:W-:-:S04]  /*3f90*/  UIADD3 UR9, UPT, UPT, UR9, 0x1, URZ ;  /* 0x0000000109097890 */ /* 0x000fc8000fffe0ff */
[----:B------:R-:W-:-:S04]  /*3fa0*/  UISETP.NE.AND UP1, UPT, UR9, 0x4, UPT ;  /* 0x000000040900788c */ /* 0x000fc8000bf25270 */
[----:B------:R-:W-:Y:S02]  /*3fb0*/  USEL UR8, URZ, 0x1, UP1 ;  /* 0x00000001ff087887 */ /* 0x000fe40008800000 */
[----:B------:R-:W-:-:S04]  /*3fc0*/  USEL UR9, UR9, URZ, UP1 ;  /* 0x000000ff09097287 */ /* 0x000fc80008800000 */
[----:B------:R-:W-:Y:S01]  /*3fd0*/  ULEA UR9, UR9, UR5, 0x3 ;  /* 0x0000000509097291 */ /* 0x000fe2000f8e18ff */
[----:B------:R-:W-:-:S04]  /*3fe0*/  LOP3.LUT R2, R2, UR8, RZ, 0x3c, !PT ;  /* 0x0000000802027c12 */ /* 0x000fc8000f8e3cff */
[----:B------:R-:W-:Y:S01]  /*3ff0*/  SHF.L.U32 R2, R2, 0x1f, RZ ;  /* 0x0000001f02027819 */ /* 0x000fe200000006ff */
[----:B-1----:R-:W-:-:S04]  /*4000*/  IMAD.U32 R0, RZ, RZ, UR9 ;  /* 0x00000009ff007e24 */ /* 0x002fc8000f8e00ff */
[----:B------:R1:W2:Y:S03]  /*4010*/  SYNCS.PHASECHK.TRANS64.TRYWAIT P0, [R0+URZ], R2 ;  /* 0x00000002000075a7 */ /* 0x0002a600080011ff */
[----:B--2---:R-:W-:Y:S05]  /*4020*/  @!P0 NANOSLEEP.SYNCS 0x989680 ;  /* 0x009896800000895d */ /* 0x004fea0003900000 */
[----:B------:R-:W2:Y:S02]  /*4030*/  @!P0 SYNCS.PHASECHK.TRANS64 P0, [R0+URZ], R2 ;  /* 0x00000002000085a7 */ /* 0x000ea400080010ff */
[----:B--2---:R-:W-:Y:S05]  /*4040*/  @P0 BRA `(.L_x_83) ;  /* 0x0000000000200947 */ /* 0x004fea0003800000 */
.L_x_84:
[----:B--2---:R2:W4:Y:S02]  /*4050*/  SYNCS.PHASECHK.TRANS64.TRYWAIT P0, [R0+URZ], R2 ;  /* 0x00000002000075a7 */ /* 0x00452400080011ff */
[----:B----4-:R-:W-:Y:S05]  /*4060*/  @!P0 NANOSLEEP.SYNCS 0x989680 ;  /* 0x009896800000895d */ /* 0x010fea0003900000 */
[----:B------:R-:W4:Y:S02]  /*4070*/  @!P0 SYNCS.PHASECHK.TRANS64 P0, [R0+URZ], R2 ;  /* 0x00000002000085a7 */ /* 0x000f2400080010ff */
[----:B----4-:R-:W-:Y:S05]  /*4080*/  @!P0 BRA `(.L_x_84) ;  /* 0xfffffffc00f08947 */ /* 0x010fea000383ffff */
[----:B------:R-:W-:Y:S05]  /*4090*/  BRA `(.L_x_83) ;  /* 0x00000000000c7947 */ /* 0x000fea0003800000 */
.L_x_79:
[----:B------:R-:W-:-:S04]  /*40a0*/  UIADD3 UR5, UPT, UPT, UR7, 0x150, URZ ;  /* 0x0000015007057890 */ /* 0x000fc8000fffe0ff */
[----:B------:R-:W-:-:S09]  /*40b0*/  UPRMT UR5, UR4, 0x654, UR5 ;  /* 0x0000065404057896 */ /* 0x000fd20008000005 */
[----:B------:R-:W-:Y:S03]  /*40c0*/  SYNCS.ARRIVE.TRANS64.RED.A1T0 RZ, [UR5], RZ ;  /* 0x000000ffffff79a7 */ /* 0x000fe60008100405 */
.L_x_83:
[----:B-12---:R-:W-:Y:S01]  /*40d0*/  SHF.L.U32 R2, RZ, 0x1f, RZ ;  /* 0x0000001fff027819 */ /* 0x006fe200000006ff */
[----:B------:R-:W-:Y:S01]  /*40e0*/  UIADD3 UR5, UPT, UPT, UR7, 0x150, URZ ;  /* 0x0000015007057890 */ /* 0x000fe2000fffe0ff */
[----:B------:R-:W-:Y:S02]  /*40f0*/  PLOP3.LUT P0, PT, PT, PT, UP0, 0x80, 0x8 ;  /* 0x000000000008781c */ /* 0x000fe40003f0f008 */
[----:B------:R-:W1:Y:S02]  /*4100*/  SYNCS.PHASECHK.TRANS64.TRYWAIT P1, [UR7+0x150], R2 ;  /* 0x00015002ff0075a7 */ /* 0x000e640008021107 */
[----:B-1----:R-:W-:Y:S09]  /*4110*/  @!P1 BRA `(.L_x_85) ;  /* 0x00000060002c9947 */ /* 0x002ff20003800000 */
.L_x_192:
[----:B------:R-:W-:Y:S01]  /*4120*/  @!UP0 UPRMT UR5, UR4, 0x654, UR5 ;  /* 0x0000065404058896 */ /* 0x000fe20008000005 */
[----:B------:R-:W-:Y:S02]  /*4130*/  UMOV UR8, 0xffff ;  /* 0x0000ffff00087882 */ /* 0x000fe40000000000 */
[----:B------:R-:W-:-:S06]  /*4140*/  UMOV UR4, 0x1 ;  /* 0x0000000100047882 */ /* 0x000fcc0000000000 */
[----:B------:R-:W-:Y:S01]  /*4150*/  @!P0 SYNCS.ARRIVE.TRANS64.RED.A1T0 RZ, [UR5], RZ ;  /* 0x000000ffffff89a7 */ /* 0x000fe20008100405 */
[----:B------:R-:W-:Y:S01]  /*4160*/  NOP ;  /* 0x0000000000007918 */ /* 0x000fe20000000000 */
[----:B-1----:R-:W1:Y:S01]  /*4170*/  LDS R0, [UR6+0x14] ;  /* 0x00001406ff007984 */ /* 0x002e620008000800 */
[----:B------:R-:W-:-:S04]  /*4180*/  ULOP3.LUT UR5, UR21, 0xffff, URZ, 0xc0, !UPT ;  /* 0x0000ffff15057892 */ /* 0x000fc8000f8ec0ff */
[----:B------:R-:W-:-:S04]  /*4190*/  USHF.R.U32.HI UR5, URZ, 0x5, UR5 ;  /* 0x00000005ff057899 */ /* 0x000fc80008011605 */
[----:B------:R-:W-:Y:S02]  /*41a0*/  USHF.L.U32 UR8, UR8, UR5, URZ ;  /* 0x0000000508087299 */ /* 0x000fe400080006ff */
[----:B------:R-:W-:-:S04]  /*41b0*/  USHF.L.U32 UR4, UR4, UR5, URZ ;  /* 0x0000000504047299 */ /* 0x000fc800080006ff */
[----:B-1----:R-:W-:-:S04]  /*41c0*/  LOP3.LUT R0, R0, UR8, RZ, 0xc0, !PT ;  /* 0x0000000800007c12 */ /* 0x002fc8000f8ec0ff */
[----:B------:R-:W-:-:S13]  /*41d0*/  ISETP.NE.AND P0, PT, R0, UR8, PT ;  /* 0x0000000800007c0c */ /* 0x000fda000bf05270 */
[----:B------:R-:W-:Y:S05]  /*41e0*/  @P0 BRA `(.L_x_86) ;  /* 0x0000000000580947 */ /* 0x000fea0003800000 */
[----:B------:R-:W1:Y:S02]  /*41f0*/  LDS R0, [UR6+0x18] ;  /* 0x00001806ff007984 */ /* 0x000e640008000800 */
[----:B-1----:R-:W-:-:S04]  /*4200*/  LOP3.LUT R0, R0, UR4, RZ, 0xc0, !PT ;  /* 0x0000000400007c12 */ /* 0x002fc8000f8ec0ff */
[----:B------:R-:W-:-:S13]  /*4210*/  ISETP.NE.AND P0, PT, R0, UR4, PT ;  /* 0x0000000400007c0c */ /* 0x000fda000bf05270 */
[----:B------:R-:W-:Y:S05]  /*4220*/  @P0 BRA `(.L_x_87) ;  /* 0x00000000003c0947 */ /* 0x000fea0003800000 */
[----:B------:R-:W1:Y:S01]  /*4230*/  S2R R2, SR_LANEID ;  /* 0x0000000000027919 */ /* 0x000e620000000000 */
[----:B------:R-:W-:Y:S01]  /*4240*/  ULOP3.LUT UR8, URZ, UR8, URZ, 0x33, !UPT ;  /* 0x00000008ff087292 */ /* 0x000fe2000f8e33ff */
[----:B------:R-:W-:Y:S02]  /*4250*/  VOTEU.ANY UR7, UPT, PT ;  /* 0x0000000000077886 */ /* 0x000fe400038e0100 */
[----:B------:R-:W-:-:S03]  /*4260*/  UFLO.U32 UR7, UR7 ;  /* 0x00000007000772bd */ /* 0x000fc600080e0000 */
[----:B------:R-:W-:-:S04]  /*4270*/  IMAD.U32 R0, RZ, RZ, UR8 ;  /* 0x00000008ff007e24 */ /* 0x000fc8000f8e00ff */
[----:B------:R2:W3:Y:S02]  /*4280*/  REDUX UR5, R0 ;  /* 0x00000000000573c4 */ /* 0x0004e40000000000 */
[----:B------:R1:W-:Y:S02]  /*4290*/  UTCATOMSWS.AND URZ, UR8 ;  /* 0x0000000800ff79e3 */ /* 0x0003e40008000000 */
[----:B-1----:R-:W-:Y:S02]  /*42a0*/  ISETP.EQ.U32.AND P0, PT, R2, UR7, PT ;  /* 0x0000000702007c0c */ /* 0x002fe4000bf02070 */
[----:B--2---:R-:W-:Y:S02]  /*42b0*/  LOP3.LUT R0, RZ, UR4, RZ, 0x33, !PT ;  /* 0x00000004ff007c12 */ /* 0x004fe4000f8e33ff */
[----:B---3--:R-:W-:Y:S02]  /*42c0*/  MOV R2, UR5 ;  /* 0x0000000500027c02 */ /* 0x008fe40008000f00 */
[----:B------:R-:W1:Y:S07]  /*42d0*/  REDUX UR4, R0 ;  /* 0x00000000000473c4 */ /* 0x000e6e0000000000 */
[----:B------:R2:W-:Y:S01]  /*42e0*/  @P0 ATOMS.AND RZ, [UR6+0x14], R2 ;  /* 0x00001402ffff098c */ /* 0x0005e2000a800006 */
[----:B-1----:R-:W-:-:S05]  /*42f0*/  IMAD.U32 R0, RZ, RZ, UR4 ;  /* 0x00000004ff007e24 */ /* 0x002fca000f8e00ff */
[----:B------:R2:W-:Y:S01]  /*4300*/  @P0 ATOMS.AND RZ, [UR6+0x18], R0 ;  /* 0x00001800ffff098c */ /* 0x0005e2000a800006 */
[----:B------:R-:W-:Y:S05]  /*4310*/  BRA `(.L_x_88) ;  /* 0x0000000000147947 */ /* 0x000fea0003800000 */
.L_x_87:
[----:B------:R-:W-:Y:S02]  /*4320*/  MOV R2, 0x4340 ;  /* 0x0000434000027802 */ /* 0x000fe40000000f00 */
[----:B---345:R-:W-:Y:S05]  /*4330*/  CALL.REL.NOINC `($__internal_0_$__cuda_sm10x_tcgen05_guardrail_trap_col_being_dealloced_not_returned_by_alloc) ;  /* 0x00000064000c7944 */ /* 0x038fea0003c00000 */
[----:B------:R-:W-:Y:S05]  /*4340*/  BRA `(.L_x_88) ;  /* 0x0000000000087947 */ /* 0x000fea0003800000 */
.L_x_86:
[----:B------:R-:W-:Y:S02]  /*4350*/  MOV R2, 0x4370 ;  /* 0x0000437000027802 */ /* 0x000fe40000000f00 */
[----:B---345:R-:W-:Y:S05]  /*4360*/  CALL.REL.NOINC `($__internal_2_$__cuda_sm10x_tcgen05_guardrail_trap_unallocated_columns_being_dealloced) ;  /* 0x0000006400187944 */ /* 0x038fea0003c00000 */
.L_x_88:
[----:B------:R-:W-:Y:S01]  /*4370*/  NOP ;  /* 0x0000000000007918 */ /* 0x000fe20000000000 */
[----:B----4-:R-:W-:Y:S05]  /*4380*/  EXIT ;  /* 0x000000000000794d */ /* 0x010fea0003800000 */
.L_x_59:
[----:B------:R-:W-:-:S09]  /*4390*/  UISETP.NE.OR UP5, UPT, UR10, 0x3, UP5 ;  /* 0x000000030a00788c */ /* 0x000fd2000afa5670 */
[----:B------:R-:W-:Y:S05]  /*43a0*/  BRA.U UP5, `(.L_x_89) ;  /* 0x00000011050c7547 */ /* 0x000fea000b800000 */
[----:B------:R-:W1:Y:S01]  /*43b0*/  LDC R0, c[0x0][0xb30] ;  /* 0x0002cc00ff007b82 */ /* 0x000e620000000800 */
[----:B------:R-:W2:Y:S01]  /*43c0*/  LDCU.64 UR8, c[0x0][0x888] ;  /* 0x00011100ff0877ac */ /* 0x000ea20008000a00 */
[----:B------:R-:W-:Y:S02]  /*43d0*/  HFMA2 R27, -RZ, RZ, 0, 0 ;  /* 0x00000000ff1b7431 */ /* 0x000fe400000001ff */
[----:B------:R-:W-:Y:S01]  /*43e0*/  IMAD.MOV.U32 R29, RZ, RZ, 0x1 ;  /* 0x00000001ff1d7424 */ /* 0x000fe200078e00ff */
[----:B------:R-:W-:Y:S01]  /*43f0*/  MOV R25, 0x2000 ;  /* 0x0000200000197802 */ /* 0x000fe20000000f00 */
[----:B------:R-:W3:Y:S01]  /*4400*/  LDCU.64 UR4, c[0x0][0x890] ;  /* 0x00011200ff0477ac */ /* 0x000ee20008000a00 */
[----:B------:R-:W-:Y:S01]  /*4410*/  IMAD.MOV.U32 R28, RZ, RZ, RZ ;  /* 0x000000ffff1c7224 */ /* 0x000fe200078e00ff */
[----:B------:R-:W4:Y:S01]  /*4420*/  LDC R24, c[0x0][0x370] ;  /* 0x0000dc00ff187b82 */ /* 0x000f220000000800 */
[----:B------:R-:W-:Y:S01]  /*4430*/  UMOV UR6, 0x400 ;  /* 0x0000040000067882 */ /* 0x000fe20000000000 */
[----:B------:R-:W-:-:S02]  /*4440*/  UPLOP3.LUT UP1, UPT, UPT, UPT, UPT, 0x40, 0x4 ;  /* 0x000000000004789c */ /* 0x000fc40003f2e870 */
[----:B------:R-:W-:-:S04]  /*4450*/  ULEA UR6, UR45, UR6, 0x18 ;  /* 0x000000062d067291 */ /* 0x000fc8000f8ec0ff */
[----:B------:R-:W4:Y:S01]  /*4460*/  LDC R3, c[0x0][0xb0c] ;  /* 0x0002c300ff037b82 */ /* 0x000f220000000800 */
[----:B------:R-:W-:Y:S02]  /*4470*/  UIADD3 UR13, UPT, UPT, UR6, 0x98, URZ ;  /* 0x00000098060d7890 */ /* 0x000fe4000fffe0ff */
[----:B--2---:R-:W-:Y:S02]  /*4480*/  UISETP.NE.U32.AND UP2, UPT, UR8, URZ, UPT ;  /* 0x000000ff0800728c */ /* 0x004fe4000bf45070 */
[----:B------:R-:W-:Y:S02]  /*4490*/  UIADD3 UR33, UPT, UPT, UR6, 0x80, URZ ;  /* 0x0000008006217890 */ /* 0x000fe4000fffe0ff */
[----:B---3--:R-:W-:Y:S01]  /*44a0*/  UISETP.NE.U32.AND UP3, UPT, UR4, URZ, UPT ;  /* 0x000000ff0400728c */ /* 0x008fe2000bf65070 */
[----:B------:R-:W2:Y:S01]  /*44b0*/  LDC R18, c[0x0][0xb20] ;  /* 0x0002c800ff127b82 */ /* 0x000ea20000000800 */
[----:B-1----:R-:W-:Y:S01]  /*44c0*/  ISETP.NE.AND P1, PT, R0, 0x1, PT ;  /* 0x000000010000780c */ /* 0x002fe20003f25270 */
[----:B------:R-:W-:-:S02]  /*44d0*/  UISETP.NE.AND.EX UP2, UPT, UR9, URZ, UPT, UP2 ;  /* 0x000000ff0900728c */ /* 0x000fc4000bf45320 */
[----:B------:R-:W-:Y:S02]  /*44e0*/  UIADD3 UR25, UPT, UPT, UR6, 0x88, URZ ;  /* 0x0000008806197890 */ /* 0x000fe4000fffe0ff */
[----:B------:R-:W-:Y:S02]  /*44f0*/  UIADD3 UR17, UPT, UPT, UR6, 0x90, URZ ;  /* 0x0000009006117890 */ /* 0x000fe4000fffe0ff */
[----:B------:R-:W1:Y:S01]  /*4500*/  LDC.64 R30, c[0x0][0x348] ;  /* 0x0000d200ff1e7b82 */ /* 0x000e620000000a00 */
[----:B------:R-:W-:Y:S02]  /*4510*/  UPRMT UR13, UR45, 0x654, UR13 ;  /* 0x000006542d0d7896 */ /* 0x000fe4000800000d */
[----:B------:R-:W-:-:S05]  /*4520*/  UISETP.NE.AND.EX UP3, UPT, UR5, URZ, UPT, UP3 ;  /* 0x000000ff0500728c */ /* 0x000fca000bf65330 */
[----:B------:R-:W3:Y:S08]  /*4530*/  LDC.64 R16, c[0x0][0xb10] ;  /* 0x0002c400ff107b82 */ /* 0x000ef00000000a00 */
[----:B------:R-:W1:Y:S08]  /*4540*/  LDC.64 R6, c[0x0][0xb18] ;  /* 0x0002c600ff067b82 */ /* 0x000e700000000a00 */
[----:B------:R-:W1:Y:S08]  /*4550*/  LDC.64 R4, c[0x0][0xb28] ;  /* 0x0002ca00ff047b82 */ /* 0x000e700000000a00 */
[----:B--2-4-:R-:W1:Y:S02]  /*4560*/  LDC R19, c[0x0][0x374] ;  /* 0x0000dd00ff137b82 */ /* 0x014e640000000800 */
.L_x_100:
[C---:B------:R-:W-:Y:S02]  /*4570*/  LEA R0, R28.reuse, UR6, 0x3 ;  /* 0x000000061c007c11 */ /* 0x040fe4000f8e18ff */
[----:B------:R-:W-:Y:S02]  /*4580*/  SHF.L.U32 R2, R27, 0x1f, RZ ;  /* 0x0000001f1b027819 */ /* 0x000fe400000006ff */
[----:B------:R-:W-:Y:S02]  /*4590*/  LEA R20, R28, UR6, 0x4 ;  /* 0x000000061c147c11 */ /* 0x000fe4000f8e20ff */
[----:B--2---:R-:W2:Y:S02]  /*45a0*/  SYNCS.PHASECHK.TRANS64.TRYWAIT P0, [R0+URZ+0xd0], R2 ;  /* 0x0000d002000075a7 */ /* 0x004ea400080011ff */
[----:B--2---:R-:W-:Y:S05]  /*45b0*/  @!P0 BRA `(.L_x_90) ;  /* 0x0000005c001c8947 */ /* 0x004fea0003800000 */
.L_x_193:
[----:B------:R-:W-:Y:S01]  /*45c0*/  ISETP.GE.AND P0, PT, R42, 0x1, PT ;  /* 0x000000012a00780c */ /* 0x000fe20003f06270 */
[----:B------:R-:W4:Y:S01]  /*45d0*/  LDS.128 R20, [R20+0x160] ;  /* 0x0001600014147984 */ /* 0x000f220000000c00 */
[----:B--2---:R-:W-:Y:S01]  /*45e0*/  VIADD R0, R0, 0xe0 ;  /* 0x000000e000007836 */ /* 0x004fe20000000000 */
[----:B------:R-:W-:Y:S01]  /*45f0*/  @!PT LDS RZ, [RZ] ;  /* 0x00000000fffff984 */ /* 0x000fe20000000800 */
[----:B------:R-:W-:Y:S01]  /*4600*/  @!PT LDS RZ, [RZ] ;  /* 0x00000000fffff984 */ /* 0x000fe20000000800 */
[----:B------:R-:W-:Y:S01]  /*4610*/  @!PT LDS RZ, [RZ] ;  /* 0x00000000fffff984 */ /* 0x000fe20000000800 */
[----:B------:R-:W-:Y:S01]  /*4620*/  @!PT LDS RZ, [RZ] ;  /* 0x00000000fffff984 */ /* 0x000fe20000000800 */
[----:B------:R2:W-:Y:S06]  /*4630*/  MEMBAR.ALL.CTA ;  /* 0x0000000000007992 */ /* 0x0005ec0000008000 */
[----:B--2---:R-:W2:Y:S01]  /*4640*/  FENCE.VIEW.ASYNC.S ;  /* 0x00000000000073c6 */ /* 0x004ea20000000000 */
[----:B------:R-:W-:Y:S04]  /*4650*/  PRMT R0, RZ, 0x654, R0 ;  /* 0x00000654ff007816 */ /* 0x000fe80000000000 */
[----:B--2---:R2:W-:Y:S01]  /*4660*/  SYNCS.ARRIVE.TRANS64.RED.A1T0 RZ, [R0+URZ], RZ ;  /* 0x000000ff00ff79a7 */ /* 0x0045e200081004ff */
[----:B----4-:R-:W-:Y:S11]  /*4670*/  LOP3.LUT P3, RZ, R22, 0x1, RZ, 0xc0, !PT ;  /* 0x0000000116ff7812 */ /* 0x010ff6000786c0ff */
[----:B------:R-:W-:Y:S02]  /*4680*/  @!UPT UIADD3 URZ, UPT, UPT, URZ, URZ, URZ ;  /* 0x000000fffffff290 */ /* 0x000fe4000fffe0ff */
[----:B------:R-:W-:Y:S02]  /*4690*/  @P3 MOV R11, R20 ;  /* 0x00000014000b3202 */ /* 0x000fe40000000f00 */
[----:B------:R-:W-:Y:S01]  /*46a0*/  @P3 LOP3.LUT R10, R21, 0xffff, RZ, 0xc0, !PT ;  /* 0x0000ffff150a3812 */ /* 0x000fe200078ec0ff */
[----:B--2---:R-:W-:Y:S06]  /*46b0*/  @!P0 BRA `(.L_x_91) ;  /* 0x0000000000a48947 */ /* 0x004fec0003800000 */
[-C--:B-1----:R-:W-:Y:S01]  /*46c0*/  IMAD.HI.U32 R0, R19, R7.reuse, RZ ;  /* 0x0000000713007227 */ /* 0x082fe200078e00ff */
[----:B------:R-:W-:Y:S02]  /*46d0*/  ISETP.NE.AND P0, PT, R6, 0x1, PT ;  /* 0x000000010600780c */ /* 0x000fe40003f05270 */
[----:B------:R-:W-:Y:S01]  /*46e0*/  ISETP.NE.AND P2, PT, R42, 0x1, PT ;  /* 0x000000012a00780c */ /* 0x000fe20003f45270 */
[----:B---3--:R-:W-:Y:S01]  /*46f0*/  IMAD.HI.U32 R9, R24, R16, RZ ;  /* 0x0000001018097227 */ /* 0x008fe200078e00ff */
[----:B------:R-:W-:Y:S02]  /*4700*/  SHF.R.U32.HI R0, RZ, R18, R0 ;  /* 0x00000012ff007219 */ /* 0x000fe40000011600 */
[----:B------:R-:W-:Y:S01]  /*4710*/  ISETP.NE.AND P4, PT, R3, 0x1, PT ;  /* 0x000000010300780c */ /* 0x000fe20003f85270 */
[----:B------:R-:W-:Y:S01]  /*4720*/  IMAD.HI.U32 R13, R10, R7, RZ ;  /* 0x000000070a0d7227 */ /* 0x000fe200078e00ff */
[----:B------:R-:W-:Y:S02]  /*4730*/  SHF.R.U32.HI R9, RZ, R17, R9 ;  /* 0x00000011ff097219 */ /* 0x000fe40000011609 */
[----:B------:R-:W-:Y:S01]  /*4740*/  SEL R0, R19, R0, !P0 ;  /* 0x0000000013007207 */ /* 0x000fe20004000000 */
[----:B------:R-:W-:Y:S01]  /*4750*/  IMAD.HI.U32 R12, R11, R16, RZ ;  /* 0x000000100b0c7227 */ /* 0x000fe200078e00ff */
[----:B------:R-:W-:Y:S03]  /*4760*/  SEL R9, R24, R9, !P4 ;  /* 0x0000000918097207 */ /* 0x000fe60006000000 */
[-C--:B------:R-:W-:Y:S01]  /*4770*/  IMAD.HI.U32 R8, R0, R4.reuse, RZ ;  /* 0x0000000400087227 */ /* 0x080fe200078e00ff */
[----:B------:R-:W-:Y:S03]  /*4780*/  SHF.R.U32.HI R12, RZ, R17, R12 ;  /* 0x00000011ff0c7219 */ /* 0x000fe6000001160c */
[----:B------:R-:W-:Y:S01]  /*4790*/  IMAD.HI.U32 R2, R9, R4, RZ ;  /* 0x0000000409027227 */ /* 0x000fe200078e00ff */
[-C--:B------:R-:W-:Y:S02]  /*47a0*/  @P2 SHF.R.U32.HI R0, RZ, R5.reuse, R8 ;  /* 0x00000005ff002219 */ /* 0x080fe40000011608 */
[----:B------:R-:W-:Y:S02]  /*47b0*/  SHF.R.U32.HI R8, RZ, R18, R13 ;  /* 0x00000012ff087219 */ /* 0x000fe4000001160d */
[----:B------:R-:W-:Y:S01]  /*47c0*/  @P2 SHF.R.U32.HI R9, RZ, R5, R2 ;  /* 0x00000005ff092219 */ /* 0x000fe20000011602 */
[----:B------:R-:W-:Y:S01]  /*47d0*/  IMAD R0, R42, R0, RZ ;  /* 0x000000002a007224 */ /* 0x000fe200078e02ff */
[----:B------:R-:W-:Y:S02]  /*47e0*/  SEL R8, R10, R8, !P0 ;  /* 0x000000080a087207 */ /* 0x000fe40004000000 */
[----:B------:R-:W-:Y:S01]  /*47f0*/  SEL R2, R11, R12, !P4 ;  /* 0x0000000c0b027207 */ /* 0x000fe20006000000 */
[----:B------:R-:W-:Y:S01]  /*4800*/  IMAD R12, R42, R9, RZ ;  /* 0x000000092a0c7224 */ /* 0x000fe200078e02ff */
[C---:B------:R-:W-:Y:S01]  /*4810*/  ISETP.GE.AND P0, PT, R8.reuse, R0, PT ;  /* 0x000000000800720c */ /* 0x040fe20003f06270 */
[----:B------:R-:W-:Y:S03]  /*4820*/  IMAD.HI.U32 R0, R8, R4, RZ ;  /* 0x0000000408007227 */ /* 0x000fe600078e00ff */
[----:B------:R-:W-:Y:S02]  /*4830*/  ISETP.GE.OR P0, PT, R2, R12, P0 ;  /* 0x0000000c0200720c */ /* 0x000fe40000706670 */
[-C--:B------:R-:W-:Y:S04]  /*4840*/  SHF.R.U32.HI R0, RZ, R5.reuse, R0 ;  /* 0x00000005ff007219 */ /* 0x080fe80000011600 */
[----:B------:R-:W-:Y:S05]  /*4850*/  SEL R13, R8, R0, !P2 ;  /* 0x00000000080d7207 */ /* 0x000fea0005000000 */
[----:B------:R-:W-:Y:S02]  /*4860*/  IMAD.MOV R12, RZ, RZ, -R13 ;  /* 0x000000ffff0c7224 */ /* 0x000fe400078e0a0d */
[----:B------:R-:W-:Y:S04]  /*4870*/  @!P0 IMAD.HI.U32 R0, R2, R4, RZ ;  /* 0x0000000402008227 */ /* 0x000fe800078e00ff */
[----:B------:R-:W-:Y:S01]  /*4880*/  IMAD R12, R42, R12, R8 ;  /* 0x0000000c2a0c7224 */ /* 0x000fe200078e0208 */
[----:B------:R-:W-:Y:S04]  /*4890*/  @!P0 SHF.R.U32.HI R0, RZ, R5, R0 ;  /* 0x00000005ff008219 */ /* 0x000fe80000011600 */
[----:B------:R-:W-:Y:S04]  /*48a0*/  @!P0 SEL R0, R2, R0, !P2 ;  /* 0x0000000002008207 */ /* 0x000fe80005000000 */
[----:B------:R-:W-:Y:S01]  /*48b0*/  @!P0 IADD3 R13, PT, PT, R13, -R0, RZ ;  /* 0x800000000d0d8210 */ /* 0x000fe20007ffe0ff */
[----:B------:R-:W-:Y:S01]  /*48c0*/  @!P0 IMAD R0, R9, R12, R0 ;  /* 0x0000000c09008224 */ /* 0x000fe200078e0200 */
[----:B------:R-:W-:Y:S01]  /*48d0*/  IADD3 R9, PT, PT, -R8, RZ, RZ ;  /* 0x000000ff08097210 */ /* 0x000fe20007ffe1ff */
[--C-:B------:R-:W-:Y:S02]  /*48e0*/  IMAD.MOV R12, RZ, RZ, -R2.reuse ;  /* 0x000000ffff0c7224 */ /* 0x100fe400078e0a02 */
[----:B------:R-:W-:Y:S02]  /*48f0*/  @!P0 IMAD R8, R13, R42, R2 ;  /* 0x0000002a0d088224 */ /* 0x000fe400078e0202 */
[----:B------:R-:W-:Y:S02]  /*4900*/  @!P0 IMAD.MOV.U32 R2, RZ, RZ, R0 ;  /* 0x000000ffff028224 */ /* 0x000fe400078e0000 */
[----:B------:R-:W-:Y:S02]  /*4910*/  IMAD R11, R3, R12, R11 ;  /* 0x0000000c030b7224 */ /* 0x000fe400078e020b */
[----:B------:R-:W-:Y:S02]  /*4920*/  IMAD R10, R6, R9, R10 ;  /* 0x00000009060a7224 */ /* 0x000fe400078e020a */
[----:B------:R-:W-:Y:S02]  /*4930*/  IMAD R11, R2, R3, R11 ;  /* 0x00000003020b7224 */ /* 0x000fe400078e020b */
[----:B------:R-:W-:Y:S02]  /*4940*/  IMAD R10, R8, R6, R10 ;  /* 0x00000006080a7224 */ /* 0x000fe400078e020a */
.L_x_91:
[----:B------:R-:W-:Y:S05]  /*4950*/  BRA.U UP1, `(.L_x_92) ;  /* 0x0000000101107547 */ /* 0x000fea000b800000 */
[----:B------:R-:W-:Y:S04]  /*4960*/  MOV R2, UR7 ;  /* 0x0000000700027c02 */ /* 0x000fe80008000f00 */
[----:B------:R-:W-:Y:S04]  /*4970*/  SHF.L.U32 R2, R2, 0x1f, RZ ;  /* 0x0000001f02027819 */ /* 0x000fe800000006ff */
[----:B------:R-:W2:Y:S02]  /*4980*/  SYNCS.PHASECHK.TRANS64.TRYWAIT P0, [UR6+0xc8], R2 ;  /* 0x0000c802ff0075a7 */ /* 0x000ea40008001106 */
[----:B--2---:R-:W-:Y:S05]  /*4990*/  @!P0 BRA `(.L_x_93) ;  /* 0x0000005800388947 */ /* 0x004fea0003800000 */
.L_x_92:
[----:B------:R-:W-:Y:S02]  /*49a0*/  R2UR UR35, R14 ;  /* 0x000000000e2372ca */ /* 0x000fe400000e0000 */
[----:B------:R-:W-:Y:S02]  /*49b0*/  R2UR UR34, R15 ;  /* 0x000000000f2272ca */ /* 0x000fe400000e0000 */
[----:B------:R-:W-:Y:S02]  /*49c0*/  ISETP.NE.U32.AND P2, PT, RZ, UR4, PT ;  /* 0x00000004ff007c0c */ /* 0x000fe4000bf45070 */
[----:B------:R-:W-:Y:S02]  /*49d0*/  SHF.L.U32 R14, R29, 0x1f, RZ ;  /* 0x0000001f1d0e7819 */ /* 0x000fe400000006ff */
[----:B------:R-:W-:Y:S05]  /*49e0*/  ISETP.NE.AND.EX P2, PT, RZ, UR5, PT, P2 ;  /* 0x00000005ff007c0c */ /* 0x000fea000bf45320 */
[----:B------:R-:W-:Y:S02]  /*49f0*/  USHF.L.U32 UR35, UR35, 0x7, URZ ;  /* 0x0000000723237899 */ /* 0x000fe400080006ff */
[----:B------:R-:W-:Y:S01]  /*4a00*/  USHF.L.U32 UR34, UR34, 0x7, URZ ;  /* 0x0000000722227899 */ /* 0x000fe200080006ff */
[----:B------:R-:W-:Y:S11]  /*4a10*/  BRA.U !UP3, `(.L_x_94) ;  /* 0x000000010b347547 */ /* 0x000ff6000b800000 */
[----:B------:R-:W-:Y:S01]  /*4a20*/  UPLOP3.LUT UP0, UPT, UPT, UPT, UP2, 0x80, 0x8 ;  /* 0x000000000008789c */ /* 0x000fe20003f0f020 */
[----:B--2---:R-:W-:Y:S02]  /*4a30*/  HFMA2 R0, -RZ, RZ, 0, 5.9604644775390625e-08 ;  /* 0x00000001ff007431 */ /* 0x004fe400000001ff */
[----:B------:R-:W-:Y:S03]  /*4a40*/  IMAD.MOV.U32 R98, RZ, RZ, 0x1 ;  /* 0x00000001ff627424 */ /* 0x000fe600078e00ff */
[----:B------:R-:W-:Y:S05]  /*4a50*/  PLOP3.LUT P0, PT, PT, PT, UP0, 0x80, 0x8 ;  /* 0x000000000008781c */ /* 0x000fea0003f0f008 */
[----:B------:R-:W2:Y:S01]  /*4a60*/  @UP0 LDCU.64 UR10, c[0x0][0x888] ;  /* 0x00011100ff0a07ac */ /* 0x000ea20008000a00 */
[----:B------:R-:W-:Y:S07]  /*4a70*/  @UP0 UIMAD UR8, UR44, UR4, URZ ;  /* 0x000000042c0802a4 */ /* 0x000fee000f8e02ff */
[----:B------:R-:W-:Y:S01]  /*4a80*/  @!P0 PRMT R98, R0, 0x7610, R98 ;  /* 0x0000761000628816 */ /* 0x000fe20000000062 */
[----:B--2---:R-:W-:Y:S03]  /*4a90*/  @UP0 UIMAD.WIDE UR10, UR8, 0x4, UR10 ;  /* 0x00000004080a08a5 */ /* 0x004fe6000f8e020a */
[----:B------:R-:W2:Y:S03]  /*4aa0*/  @!UP0 LDCU UR8, c[0x0][0x880] ;  /* 0x00011000ff0887ac */ /* 0x000ea60008000800 */
[----:B------:R-:W-:Y:S01]  /*4ab0*/  IMAD.U32 R8, RZ, RZ, UR10 ;  /* 0x0000000aff087e24 */ /* 0x000fe2000f8e00ff */
[----:B------:R-:W-:Y:S05]  /*4ac0*/  MOV R9, UR11 ;  /* 0x0000000b00097c02 */ /* 0x000fea0008000f00 */
[----:B-----5:R4:W5:Y:S02]  /*4ad0*/  @P0 LDG.E R49, desc[UR48][R8.64] ;  /* 0x0000003008310981 */ /* 0x020964000c1e1900 */
[----:B--2-4-:R-:W-:Y:S07]  /*4ae0*/  @!P0 IMAD.U32 R49, RZ, RZ, UR8 ;  /* 0x00000008ff318e24 */ /* 0x014fee000f8e00ff */
.L_x_94:
[----:B-----5:R-:W-:Y:S01]  /*4af0*/  @!P2 FSETP.EQ.AND P0, PT, R49, RZ, PT ;  /* 0x000000ff3100a20b */ /* 0x020fe20003f02000 */
[----:B------:R-:W-:Y:S01]  /*4b00*/  @!UPT UIADD3 URZ, UPT, UPT, URZ, URZ, URZ ;  /* 0x000000fffffff290 */ /* 0x000fe2000fffe0ff */
[----:B------:R-:W-:Y:S11]  /*4b10*/  @!P2 BRA `(.L_x_95) ;  /* 0x000000000014a947 */ /* 0x000ff60003800000 */
[----:B------:R-:W-:Y:S02]  /*4b20*/  LOP3.LUT P2, RZ, R98, 0xff, RZ, 0xc0, !PT ;  /* 0x000000ff62ff7812 */ /* 0x000fe4000784c0ff */
[----:B------:R-:W-:Y:S04]  /*4b30*/  PLOP3.LUT P0, PT, PT, PT, UP0, 0x80, 0x8 ;  /* 0x000000000008781c */ /* 0x000fe80003f0f008 */
[----:B------:R-:W-:Y:S07]  /*4b40*/  PLOP3.LUT P0, PT, P0, PT, PT, 0x8, 0x80 ;  /* 0x000000000080781c */ /* 0x000fee000070e170 */
[----:B------:R-:W-:Y:S11]  /*4b50*/  @P2 FSETP.EQ.AND P0, PT, R49, RZ, PT ;  /* 0x000000ff3100220b */ /* 0x000ff60003f02000 */
[----:B------:R-:W-:Y:S02]  /*4b60*/  @!UPT UIADD3 URZ, UPT, UPT, URZ, URZ, URZ ;  /* 0x000000fffffff290 */ /* 0x000fe4000fffe0ff */
.L_x_95:
[----:B------:R-:W4:Y:S01]  /*4b70*/  SYNCS.PHASECHK.TRANS64.TRYWAIT P2, [UR6+0xa0], R14 ;  /* 0x0000a00eff0075a7 */ /* 0x000f220008041106 */
[----:B------:R-:W-:Y:S04]  /*4b80*/  ELECT P4, URZ, PT ;  /* 0x0000000000ff782f */ /* 0x000fe80003880000 */
[----:B------:R-:W-:Y:S11]  /*4b90*/  PLOP3.LUT P4, PT, P0, P4, PT, 0xf2, 0x2f ;  /* 0x00000000002f781c */ /* 0x000ff60000789e72 */
[----:B------:R-:W-:Y:S02]  /*4ba0*/  @!UPT UIADD3 URZ, UPT, UPT, URZ, URZ, URZ ;  /* 0x000000fffffff290 */ /* 0x000fe4000fffe0ff */
[----:B-1----:R-:W-:Y:S05]  /*4bb0*/  @!P4 IADD3 R8, P0, PT, R30, 0x580, RZ ;  /* 0x000005801e08c810 */ /* 0x002fea0007f1e0ff */
[----:B--2---:R-:W-:Y:S01]  /*4bc0*/  @!P4 IMAD.X R2, RZ, RZ, R31, P0 ;  /* 0x000000ffff02c224 */ /* 0x004fe200000e061f */
[----:B----4-:R-:W-:Y:S07]  /*4bd0*/  @!P2 BRA `(.L_x_96) ;  /* 0x0000005400c0a947 */ /* 0x010fee0003800000 */
.L_x_196:
[----:B------:R-:W-:Y:S01]  /*4be0*/  @!P4 R2UR UR8, R2 ;  /* 0x000000000208c2ca */ /* 0x000fe200000e0000 */
[----:B------:R-:W-:Y:S01]  /*4bf0*/  VOTEU.ALL UP1, P4 ;  /* 0x0000000000ff7886 */ /* 0x000fe20002020000 */
[----:B------:R-:W-:Y:S01]  /*4c00*/  @!P4 R2UR UR9, R8 ;  /* 0x000000000809c2ca */ /* 0x000fe200000e0000 */
[----:B-1----:R-:W-:Y:S01]  /*4c10*/  @!P4 IMAD.MOV.U32 R0, RZ, RZ, 0x2000 ;  /* 0x00002000ff00c424 */ /* 0x002fe200078e00ff */
[----:B------:R-:W-:Y:S01]  /*4c20*/  UMOV UR10, 0x0 ;  /* 0x00000000000a7882 */ /* 0x000fe20000000000 */
[----:B------:R-:W-:Y:S01]  /*4c30*/  UMOV UR11, 0x10000000 ;  /* 0x10000000000b7882 */ /* 0x000fe20000000000 */
[----:B------:R-:W-:Y:S01]  /*4c40*/  @!UP1 UIADD3 UR32, UPT, UPT, UR6, 0x200, URZ ;  /* 0x0000020006209890 */ /* 0x000fe2000fffe0ff */
[----:B------:R-:W-:Y:S01]  /*4c50*/  VOTEU.ALL UP1, P4 ;  /* 0x0000000000ff7886 */ /* 0x000fe20002020000 */
[----:B------:R-:W-:Y:S05]  /*4c60*/  UMOV UR36, UR44 ;  /* 0x0000002c00247c82 */ /* 0x000fea0008000000 */
[----:B------:R-:W-:Y:S01]  /*4c70*/  IMAD.U32 R9, RZ, RZ, UR8 ;  /* 0x00000008ff097e24 */ /* 0x000fe2000f8e00ff */
[----:B------:R-:W-:Y:S01]  /*4c80*/  UPRMT UR8, UR45, 0x654, UR33 ;  /* 0x000006542d087896 */ /* 0x000fe20008000021 */
[----:B------:R-:W-:Y:S03]  /*4c90*/  IMAD.U32 R8, RZ, RZ, UR9 ;  /* 0x00000009ff087e24 */ /* 0x000fe6000f8e00ff */
[----:B------:R-:W-:Y:S02]  /*4ca0*/  @!P4 R2UR UR15, R9 ;  /* 0x00000000090fc2ca */ /* 0x000fe400000e0000 */
[----:B------:R-:W-:Y:S02]  /*4cb0*/  @!P4 R2UR UR14, R8 ;  /* 0x00000000080ec2ca */ /* 0x000fe400000e0000 */
[----:B------:R-:W-:Y:S05]  /*4cc0*/  @!P4 IADD3 R8, P0, PT, R30, 0x580, RZ ;  /* 0x000005801e08c810 */ /* 0x000fea0007f1e0ff */
[----:B------:R-:W-:Y:S06]  /*4cd0*/  @!P4 IMAD.X R2, RZ, RZ, R31, P0 ;  /* 0x000000ffff02c224 */ /* 0x000fec00000e061f */
[----:B------:R1:W-:Y:S01]  /*4ce0*/  @!UP1 UTMALDG.3D [UR32], [UR14], desc[UR10] ;  /* 0x00000a200e0095b4 */ /* 0x0003e20008011000 */
[----:B------:R1:W-:Y:S01]  /*4cf0*/  @!P4 SYNCS.ARRIVE.TRANS64.RED.A0TR RZ, [UR6+0x80], R0 ;  /* 0x00008000ffffc9a7 */ /* 0x0003e20008300406 */
[----:B------:R-:W-:Y:S01]  /*4d00*/  SYNCS.ARRIVE.TRANS64.RED.A1T0 RZ, [UR8], RZ ;  /* 0x000000ffffff79a7 */ /* 0x000fe20008100408 */
[----:B------:R-:W2:Y:S02]  /*4d10*/  SYNCS.PHASECHK.TRANS64.TRYWAIT P2, [UR6+0xa8], R14 ;  /* 0x0000a80eff0075a7 */ /* 0x000ea40008041106 */
[----:B-12---:R-:W-:Y:S05]  /*4d20*/  @!P2 BRA `(.L_x_97) ;  /* 0x000000540084a947 */ /* 0x006fea0003800000 */
.L_x_198:
[----:B------:R-:W-:Y:S01]  /*4d30*/  @!P4 R2UR UR8, R2 ;  /* 0x000000000208c2ca */ /* 0x000fe200000e0000 */
[----:B------:R-:W-:Y:S01]  /*4d40*/  VOTEU.ALL UP1, P4 ;  /* 0x0000000000ff7886 */ /* 0x000fe20002020000 */
[----:B------:R-:W-:Y:S01]  /*4d50*/  @!P4 R2UR UR9, R8 ;  /* 0x000000000809c2ca */ /* 0x000fe200000e0000 */
[----:B-1----:R-:W-:Y:S01]  /*4d60*/  @!P4 IMAD.MOV.U32 R0, RZ, RZ, 0x2000 ;  /* 0x00002000ff00c424 */ /* 0x002fe200078e00ff */
[----:B------:R-:W-:Y:S01]  /*4d70*/  UMOV UR10, 0x0 ;  /* 0x00000000000a7882 */ /* 0x000fe20000000000 */
[----:B------:R-:W-:Y:S01]  /*4d80*/  UMOV UR11, 0x10000000 ;  /* 0x10000000000b7882 */ /* 0x000fe20000000000 */
[----:B------:R-:W-:Y:S02]  /*4d90*/  @!UP1 UIADD3 UR26, UPT, UPT, UR34, 0x20, URZ ;  /* 0x00000020221a9890 */ /* 0x000fe4000fffe0ff */
[----:B------:R-:W-:Y:S01]  /*4da0*/  @!UP1 UIADD3 UR24, UPT, UPT, UR6, 0x2200, URZ ;  /* 0x0000220006189890 */ /* 0x000fe2000fffe0ff */
[----:B------:R-:W-:Y:S01]  /*4db0*/  VOTEU.ALL UP1, P4 ;  /* 0x0000000000ff7886 */ /* 0x000fe20002020000 */
[----:B------:R-:W-:Y:S01]  /*4dc0*/  UMOV UR27, UR35 ;  /* 0x00000023001b7c82 */ /* 0x000fe20008000000 */
[----:B------:R-:W-:Y:S02]  /*4dd0*/  UMOV UR28, UR44 ;  /* 0x0000002c001c7c82 */ /* 0x000fe40008000000 */
        /* <DEDUP_REMOVED lines=12> */
.L_x_200:
[----:B------:R-:W2:Y:S01]  /*4ea0*/  LDC.64 R12, c[0x0][0xb18] ;  /* 0x0002c600ff0c7b82 */ /* 0x000ea20000000a00 */
[----:B------:R-:W-:Y:S01]  /*4eb0*/  @!P4 R2UR UR8, R2 ;  /* 0x000000000208c2ca */ /* 0x000fe200000e0000 */
[----:B------:R-:W-:Y:S01]  /*4ec0*/  VOTEU.ALL UP1, P4 ;  /* 0x0000000000ff7886 */ /* 0x000fe20002020000 */
[----:B------:R-:W-:Y:S01]  /*4ed0*/  @!P4 R2UR UR9, R8 ;  /* 0x000000000809c2ca */ /* 0x000fe200000e0000 */
[----:B-1----:R-:W-:Y:S01]  /*4ee0*/  @!P4 IMAD.MOV.U32 R0, RZ, RZ, 0x2000 ;  /* 0x00002000ff00c424 */ /* 0x002fe200078e00ff */
[----:B------:R-:W-:Y:S03]  /*4ef0*/  UMOV UR10, 0x0 ;  /* 0x00000000000a7882 */ /* 0x000fe60000000000 */
[----:B------:R-:W1:Y:S01]  /*4f00*/  @!P1 LDC R2, c[0x0][0xb0c] ;  /* 0x0002c300ff029b82 */ /* 0x000e620000000800 */
[----:B------:R-:W-:Y:S01]  /*4f10*/  @!UP1 UIADD3 UR18, UPT, UPT, UR34, 0x40, URZ ;  /* 0x0000004022129890 */ /* 0x000fe2000fffe0ff */
[----:B------:R-:W-:Y:S01]  /*4f20*/  @P3 SHF.R.U32.HI R26, RZ, 0x10, R21 ;  /* 0x00000010ff1a3819 */ /* 0x000fe20000011615 */
[----:B------:R-:W-:Y:S01]  /*4f30*/  @!UP1 UIADD3 UR16, UPT, UPT, UR6, 0x4200, URZ ;  /* 0x0000420006109890 */ /* 0x000fe2000fffe0ff */
[----:B------:R-:W-:Y:S01]  /*4f40*/  VIADD R28, R28, 0x1 ;  /* 0x000000011c1c7836 */ /* 0x000fe20000000000 */
[----:B------:R-:W-:Y:S01]  /*4f50*/  VOTEU.ALL UP1, P4 ;  /* 0x0000000000ff7886 */ /* 0x000fe20002020000 */
[----:B------:R-:W-:Y:S01]  /*4f60*/  UMOV UR11, 0x10000000 ;  /* 0x10000000000b7882 */ /* 0x000fe20000000000 */
[----:B------:R-:W-:Y:S01]  /*4f70*/  UMOV UR19, UR35 ;  /* 0x0000002300137c82 */ /* 0x000fe20008000000 */
[----:B------:R-:W-:Y:S01]  /*4f80*/  IMAD.U32 R9, RZ, RZ, UR8 ;  /* 0x00000008ff097e24 */ /* 0x000fe2000f8e00ff */
[----:B------:R-:W-:Y:S01]  /*4f90*/  UMOV UR20, UR44 ;  /* 0x0000002c00147c82 */ /* 0x000fe20008000000 */
[----:B------:R-:W-:Y:S01]  /*4fa0*/  IMAD.U32 R8, RZ, RZ, UR9 ;  /* 0x00000009ff087e24 */ /* 0x000fe2000f8e00ff */
[----:B------:R-:W-:Y:S02]  /*4fb0*/  UPRMT UR8, UR45, 0x654, UR17 ;  /* 0x000006542d087896 */ /* 0x000fe40008000011 */
[----:B------:R-:W-:Y:S02]  /*4fc0*/  @!P4 R2UR UR15, R9 ;  /* 0x00000000090fc2ca */ /* 0x000fe400000e0000 */
[----:B------:R-:W-:Y:S02]  /*4fd0*/  @!P4 R2UR UR14, R8 ;  /* 0x00000000080ec2ca */ /* 0x000fe400000e0000 */
[----:B------:R-:W4:Y:S11]  /*4fe0*/  LDC.64 R8, c[0x0][0xb10] ;  /* 0x0002c400ff087b82 */ /* 0x000f360000000a00 */
[----:B------:R1:W-:Y:S01]  /*4ff0*/  @!UP1 UTMALDG.3D [UR16], [UR14], desc[UR10] ;  /* 0x00000a100e0095b4 */ /* 0x0003e20008011000 */
[----:B------:R5:W-:Y:S01]  /*5000*/  @!P4 SYNCS.ARRIVE.TRANS64.RED.A0TR RZ, [UR6+0x90], R0 ;  /* 0x00009000ffffc9a7 */ /* 0x000be20008300406 */
[C---:B----4-:R-:W-:Y:S01]  /*5010*/  @!P1 IMAD.HI.U32 R8, R11.reuse, R8, RZ ;  /* 0x000000080b089227 */ /* 0x050fe200078e00ff */
[----:B--2---:R-:W-:Y:S02]  /*5020*/  @!P1 ISETP.NE.AND P0, PT, R12, 0x1, PT ;  /* 0x000000010c00980c */ /* 0x004fe40003f05270 */
[----:B-1----:R-:W-:Y:S01]  /*5030*/  @!P1 ISETP.NE.AND P2, PT, R2, 0x1, PT ;  /* 0x000000010200980c */ /* 0x002fe20003f45270 */
[----:B------:R-:W-:Y:S01]  /*5040*/  SYNCS.ARRIVE.TRANS64.RED.A1T0 RZ, [UR8], RZ ;  /* 0x000000ffffff79a7 */ /* 0x000fe20008100408 */
[C---:B------:R-:W-:Y:S01]  /*5050*/  @!P1 IMAD.HI.U32 R13, R10.reuse, R13, RZ ;  /* 0x0000000d0a0d9227 */ /* 0x040fe200078e00ff */
[----:B------:R-:W-:Y:S04]  /*5060*/  @!P1 SHF.R.U32.HI R8, RZ, R9, R8 ;  /* 0x00000009ff089219 */ /* 0x000fe80000011608 */
[----:B------:R-:W-:Y:S01]  /*5070*/  @!P1 SEL R8, R11, R8, !P2 ;  /* 0x000000080b089207 */ /* 0x000fe20005000000 */
[----:B------:R-:W1:Y:S01]  /*5080*/  SYNCS.PHASECHK.TRANS64.TRYWAIT P5, [UR6+0xb8], R14 ;  /* 0x0000b80eff0075a7 */ /* 0x000e6200080a1106 */
[----:B-----5:R-:W2:Y:S02]  /*5090*/  @!P1 LDC R0, c[0x0][0xb20] ;  /* 0x0002c800ff009b82 */ /* 0x020ea40000000800 */
[----:B--2---:R-:W-:Y:S04]  /*50a0*/  @!P1 SHF.R.U32.HI R0, RZ, R0, R13 ;  /* 0x00000000ff009219 */ /* 0x004fe8000001160d */
[----:B------:R-:W-:Y:S05]  /*50b0*/  @!P1 SEL R9, R10, R0, !P0 ;  /* 0x000000000a099207 */ /* 0x000fea0004000000 */
[----:B------:R-:W-:Y:S02]  /*50c0*/  @!P1 IMAD.IADD R0, R9, 0x1, -R8 ;  /* 0x0000000109009824 */ /* 0x000fe400078e0a08 */
[----:B------:R-:W-:Y:S02]  /*50d0*/  @!P1 IMAD.IADD R8, R8, 0x1, -R9 ;  /* 0x0000000108089824 */ /* 0x000fe400078e0a09 */
[----:B------:R-:W-:Y:S02]  /*50e0*/  @!P1 IMAD R11, R0, R2, R11 ;  /* 0x00000002000b9224 */ /* 0x000fe400078e020b */
[----:B------:R-:W-:Y:S01]  /*50f0*/  @!P1 IMAD R10, R8, R12, R10 ;  /* 0x0000000c080a9224 */ /* 0x000fe200078e020a */
[----:B-1----:R-:W-:Y:S06]  /*5100*/  @!P5 BRA `(.L_x_99) ;  /* 0x0000005000bcd947 */ /* 0x002fec0003800000 */
.L_x_202:
[----:B------:R-:W-:Y:S01]  /*5110*/  @!P4 IADD3 R2, P0, PT, R30, 0x580, RZ ;  /* 0x000005801e02c810 */ /* 0x000fe20007f1e0ff */
[----:B------:R-:W-:Y:S01]  /*5120*/  VOTEU.ALL UP1, P4 ;  /* 0x0000000000ff7886 */ /* 0x000fe20002020000 */
[----:B------:R-:W-:Y:S01]  /*5130*/  UMOV UR18, 0x0 ;  /* 0x0000000000127882 */ /* 0x000fe20000000000 */
[----:B------:R-:W-:Y:S01]  /*5140*/  UMOV UR19, 0x10000000 ;  /* 0x1000000000137882 */ /* 0x000fe20000000000 */
[----:B------:R-:W-:Y:S01]  /*5150*/  @!P4 R2UR UR9, R2 ;  /* 0x000000000209c2ca */ /* 0x000fe200000e0000 */
[----:B-1----:R-:W-:Y:S01]  /*5160*/  @!P4 IMAD.X R0, RZ, RZ, R31, P0 ;  /* 0x000000ffff00c224 */ /* 0x002fe200000e061f */
[----:B------:R-:W-:Y:S01]  /*5170*/  @!UP1 UIADD3 UR10, UPT, UPT, UR34, 0x60, URZ ;  /* 0x00000060220a9890 */ /* 0x000fe2000fffe0ff */
[----:B------:R-:W-:Y:S01]  /*5180*/  ISETP.NE.AND P0, PT, R28, 0x2, PT ;  /* 0x000000021c00780c */ /* 0x000fe20003f05270 */
[----:B------:R-:W-:Y:S01]  /*5190*/  UMOV UR11, UR35 ;  /* 0x00000023000b7c82 */ /* 0x000fe20008000000 */
[----:B------:R-:W-:Y:S01]  /*51a0*/  UMOV UR12, UR44 ;  /* 0x0000002c000c7c82 */ /* 0x000fe20008000000 */
[----:B------:R-:W-:Y:S01]  /*51b0*/  @!P4 R2UR UR8, R0 ;  /* 0x000000000008c2ca */ /* 0x000fe200000e0000 */
[----:B------:R-:W-:Y:S01]  /*51c0*/  IMAD.IADD R15, R10, 0x1, R96 ;  /* 0x000000010a0f7824 */ /* 0x000fe200078e0260 */
[----:B------:R-:W-:Y:S01]  /*51d0*/  @P3 R2UR UR44, R26 ;  /* 0x000000001a2c32ca */ /* 0x000fe200000e0000 */
[----:B------:R-:W-:Y:S01]  /*51e0*/  IMAD.IADD R14, R11, 0x1, R97 ;  /* 0x000000010b0e7824 */ /* 0x000fe200078e0261 */
[----:B------:R-:W-:Y:S02]  /*51f0*/  SEL R0, RZ, 0x1, P0 ;  /* 0x00000001ff007807 */ /* 0x000fe40000000000 */
[----:B------:R-:W-:Y:S01]  /*5200*/  LOP3.LUT R29, R29, 0x1, RZ, 0x3c, !PT ;  /* 0x000000011d1d7812 */ /* 0x000fe200078e3cff */
[----:B------:R-:W-:Y:S01]  /*5210*/  IMAD.U32 R8, RZ, RZ, UR9 ;  /* 0x00000009ff087e24 */ /* 0x000fe2000f8e00ff */
[----:B------:R-:W-:Y:S01]  /*5220*/  @!UP1 UIADD3 UR9, UPT, UPT, UR6, 0x98, URZ ;  /* 0x0000009806099890 */ /* 0x000fe2000fffe0ff */
[----:B------:R-:W-:Y:S02]  /*5230*/  LOP3.LUT R27, R27, R0, RZ, 0x3c, !PT ;  /* 0x000000001b1b7212 */ /* 0x000fe400078e3cff */
[----:B------:R-:W-:Y:S02]  /*5240*/  SEL R28, R28, RZ, P0 ;  /* 0x000000ff1c1c7207 */ /* 0x000fe40000000000 */
[----:B------:R-:W-:Y:S01]  /*5250*/  IMAD.U32 R9, RZ, RZ, UR8 ;  /* 0x00000008ff097e24 */ /* 0x000fe2000f8e00ff */
[----:B------:R-:W-:Y:S01]  /*5260*/  @!P4 R2UR UR14, R8 ;  /* 0x00000000080ec2ca */ /* 0x000fe200000e0000 */
[----:B------:R-:W-:Y:S01]  /*5270*/  @!UP1 UIADD3 UR8, UPT, UPT, UR6, 0x6200, URZ ;  /* 0x0000620006089890 */ /* 0x000fe2000fffe0ff */
[----:B------:R-:W-:Y:S02]  /*5280*/  VOTEU.ALL UP1, P4 ;  /* 0x0000000000ff7886 */ /* 0x000fe40002020000 */
[----:B------:R-:W-:Y:S11]  /*5290*/  @!P4 R2UR UR15, R9 ;  /* 0x00000000090fc2ca */ /* 0x000ff600000e0000 */
[----:B------:R-:W-:Y:S02]  /*52a0*/  @!UPT UIADD3 URZ, UPT, UPT, URZ, URZ, URZ ;  /* 0x000000fffffff290 */ /* 0x000fe4000fffe0ff */
[----:B------:R2:W-:Y:S01]  /*52b0*/  @!UP1 UTMALDG.3D [UR8], [UR14], desc[UR18] ;  /* 0x000012080e0095b4 */ /* 0x0005e20008011000 */
[----:B------:R2:W-:Y:S01]  /*52c0*/  @!P4 SYNCS.ARRIVE.TRANS64.RED.A0TR RZ, [UR6+0x98], R25 ;  /* 0x00009819ffffc9a7 */ /* 0x0005e20008300406 */
[----:B------:R-:W-:Y:S01]  /*52d0*/  UPLOP3.LUT UP1, UPT, UPT, UPT, UPT, 0x80, 0x8 ;  /* 0x000000000008789c */ /* 0x000fe20003f2f070 */
[----:B------:R-:W-:Y:S01]  /*52e0*/  SYNCS.ARRIVE.TRANS64.RED.A1T0 RZ, [UR13], RZ ;  /* 0x000000ffffff79a7 */ /* 0x000fe2000810040d */
[----:B------:R-:W-:Y:S09]  /*52f0*/  @P3 BRA `(.L_x_100) ;  /* 0xfffffff0009c3947 */ /* 0x000ff2000383ffff */
[----:B------:R-:W-:-:S04]  /*5300*/  SHF.L.U32 R2, R29, 0x1f, RZ ;  /* 0x0000001f1d027819 */ /* 0x000fc800000006ff */
[----:B------:R-:W1:Y:S02]  /*5310*/  SYNCS.PHASECHK.TRANS64.TRYWAIT P0, [UR6+0xa0], R2 ;  /* 0x0000a002ff0075a7 */ /* 0x000e640008001106 */
[----:B-1----:R-:W-:Y:S05]  /*5320*/  @!P0 BRA `(.L_x_101) ;  /* 0x00000050004c8947 */ /* 0x002fea0003800000 */
.L_x_204:
[----:B------:R-:W4:Y:S02]  /*5330*/  SYNCS.PHASECHK.TRANS64.TRYWAIT P0, [UR6+0xa8], R2 ;  /* 0x0000a802ff0075a7 */ /* 0x000f240008001106 */
[----:B----4-:R-:W-:Y:S05]  /*5340*/  @!P0 BRA `(.L_x_102) ;  /* 0x00000050005c8947 */ /* 0x010fea0003800000 */
.L_x_206:
[----:B------:R-:W4:Y:S02]  /*5350*/  SYNCS.PHASECHK.TRANS64.TRYWAIT P0, [UR6+0xb0], R2 ;  /* 0x0000b002ff0075a7 */ /* 0x000f240008001106 */
[----:B----4-:R-:W-:Y:S05]  /*5360*/  @!P0 BRA `(.L_x_103) ;  /* 0x00000050006c8947 */ /* 0x010fea0003800000 */
.L_x_208:
[----:B-1----:R-:W-:-:S07]  /*5370*/  MOV R0, UR6 ;  /* 0x0000000600007c02 */ /* 0x002fce0008000f00 */
.L_x_104:
[----:B-1----:R-:W-:-:S04]  /*5380*/  SHF.L.U32 R2, R29, 0x1f, RZ ;  /* 0x0000001f1d027819 */ /* 0x002fc800000006ff */
[----:B------:R1:W4:Y:S03]  /*5390*/  SYNCS.PHASECHK.TRANS64.TRYWAIT P0, [R0+URZ+0xb8], R2 ;  /* 0x0000b802000075a7 */ /* 0x00032600080011ff */
[----:B----4-:R-:W-:Y:S05]  /*53a0*/  @!P0 NANOSLEEP.SYNCS 0x989680 ;  /* 0x009896800000895d */ /* 0x010fea0003900000 */
[----:B------:R-:W4:Y:S02]  /*53b0*/  @!P0 SYNCS.PHASECHK.TRANS64 P0, [R0+URZ+0xb8], R2 ;  /* 0x0000b802000085a7 */ /* 0x000f2400080010ff */
[----:B--2-4-:R-:W-:Y:S05]  /*53c0*/  @P0 EXIT ;  /* 0x000000000000094d */ /* 0x014fea0003800000 */
[----:B------:R-:W-:Y:S05]  /*53d0*/  BRA `(.L_x_104) ;  /* 0xfffffffc00e87947 */ /* 0x000fea000383ffff */
.L_x_89:
[----:B------:R-:W-:-:S06]  /*53e0*/  UISETP.GE.AND UP1, UPT, UR10, 0x4, UPT ;  /* 0x000000040a00788c */ /* 0x000fcc000bf26270 */
[----:B------:R-:W-:-:S13]  /*53f0*/  PLOP3.LUT P0, PT, PT, PT, UP1, 0x80, 0x8 ;  /* 0x000000000008781c */ /* 0x000fda0003f0f018 */
[----:B------:R-:W-:Y:S05]  /*5400*/  @!P0 EXIT ;  /* 0x000000000000894d */ /* 0x000fea0003800000 */
[----:B------:R-:W-:Y:S01]  /*5410*/  BAR.SYNC.DEFER_BLOCKING 0x6, 0xa0 ;  /* 0x0182800000007b1d */ /* 0x000fe20000010000 */
[C---:B------:R-:W-:Y:S01]  /*5420*/  IMAD.SHL.U32 R3, R113.reuse, 0x20, RZ ;  /* 0x0000002071037824 */ /* 0x040fe200078e00ff */
[----:B------:R-:W-:Y:S01]  /*5430*/  LOP3.LUT R111, R2, 0x60, R113, 0xf8, !PT ;  /* 0x00000060026f7812 */ /* 0x000fe200078ef871 */
[C---:B------:R-:W-:Y:S01]  /*5440*/  IMAD.SHL.U32 R112, R113.reuse, 0x4, RZ ;  /* 0x0000000471707824 */ /* 0x040fe200078e00ff */
[C---:B------:R-:W-:Y:S01]  /*5450*/  LOP3.LUT R114, R113.reuse, 0x60, RZ, 0xc0, !PT ;  /* 0x0000006071727812 */ /* 0x040fe200078ec0ff */
[----:B------:R-:W-:Y:S01]  /*5460*/  IMAD.U32 R85, R113, 0x10000, RZ ;  /* 0x0001000071557824 */ /* 0x000fe200078e00ff */
[----:B------:R-:W-:Y:S02]  /*5470*/  UMOV UR41, 0x400 ;  /* 0x0000040000297882 */ /* 0x000fe40000000000 */
[----:B------:R-:W1:Y:S01]  /*5480*/  LDC R102, c[0x0][0x370] ;  /* 0x0000dc00ff667b82 */ /* 0x000e620000000800 */
[----:B------:R-:W-:Y:S01]  /*5490*/  ULEA UR41, UR45, UR41, 0x18 ;  /* 0x000000292d297291 */ /* 0x000fe2000f8ec0ff */
[----:B------:R-:W-:Y:S01]  /*54a0*/  LOP3.LUT R4, R3, 0xc0, RZ, 0xc0, !PT ;  /* 0x000000c003047812 */ /* 0x000fe200078ec0ff */
[----:B------:R-:W-:Y:S01]  /*54b0*/  HFMA2 R84, -RZ, RZ, 0, 0 ;  /* 0x00000000ff547431 */ /* 0x000fe200000001ff */
[----:B------:R-:W-:Y:S01]  /*54c0*/  LOP3.LUT R110, R113, 0x2, RZ, 0xc0, !PT ;  /* 0x00000002716e7812 */ /* 0x000fe200078ec0ff */
[----:B------:R-:W-:Y:S01]  /*54d0*/  UIADD3 UR4, UPT, UPT, UR41, 0x200, URZ ;  /* 0x0000020029047890 */ /* 0x000fe2000fffe0ff */
[----:B------:R-:W-:Y:S01]  /*54e0*/  LOP3.LUT R112, R4, 0x18, R112, 0xf8, !PT ;  /* 0x0000001804707812 */ /* 0x000fe200078ef870 */
[----:B------:R-:W-:Y:S01]  /*54f0*/  IMAD.MOV.U32 R108, RZ, RZ, 0x1 ;  /* 0x00000001ff6c7424 */ /* 0x000fe200078e00ff */
[----:B------:R-:W2:Y:S01]  /*5500*/  LDC R44, c[0x0][0xb0c] ;  /* 0x0002c300ff2c7b82 */ /* 0x000ea20000000800 */
[----:B------:R-:W-:-:S02]  /*5510*/  LOP3.LUT R85, R85, 0x600000, RZ, 0xc0, !PT ;  /* 0x0060000055557812 */ /* 0x000fc400078ec0ff */
[----:B------:R-:W-:Y:S02]  /*5520*/  CS2R R106, SRZ ;  /* 0x00000000006a7805 */ /* 0x000fe4000001ff00 */
[----:B------:R-:W-:Y:S01]  /*5530*/  LOP3.LUT R112, R112, 0xf20, R3, 0xf8, !PT ;  /* 0x00000f2070707812 */ /* 0x000fe200078ef803 */
[----:B------:R-:W-:Y:S01]  /*5540*/  IMAD.MOV.U32 R116, RZ, RZ, RZ ;  /* 0x000000ffff747224 */ /* 0x000fe200078e00ff */
[----:B------:R-:W-:Y:S01]  /*5550*/  MOV R104, UR4 ;  /* 0x0000000400687c02 */ /* 0x000fe20008000f00 */
[----:B------:R-:W3:Y:S01]  /*5560*/  LDCU.64 UR52, c[0x0][0x348] ;  /* 0x00006900ff3477ac */ /* 0x000ee20008000a00 */
[----:B------:R-:W-:Y:S01]  /*5570*/  LOP3.LUT R113, R113, 0x4, RZ, 0xc0, !PT ;  /* 0x0000000471717812 */ /* 0x000fe200078ec0ff */
[----:B------:R-:W4:Y:S01]  /*5580*/  LDC R99, c[0x0][0xb20] ;  /* 0x0002c800ff637b82 */ /* 0x000f220000000800 */
[----:B------:R-:W3:Y:S01]  /*5590*/  LDS R0, [UR41+0x180] ;  /* 0x00018029ff007984 */ /* 0x000ee20008000800 */
[----:B------:R-:W-:Y:S01]  /*55a0*/  IMAD R112, R112, 0x2, R104 ;  /* 0x0000000270707824 */ /* 0x000fe200078e0268 */
[----:B------:R-:W1:Y:S03]  /*55b0*/  LDCU UR40, c[0x0][0x384] ;  /* 0x00007080ff2877ac */ /* 0x000e660008000800 */
[--C-:B------:R-:W-:Y:S01]  /*55c0*/  IMAD R110, R110, -0x10, R112.reuse ;  /* 0xfffffff06e6e7824 */ /* 0x100fe200078e0270 */
[----:B------:R-:W1:Y:S01]  /*55d0*/  LDCU.64 UR42, c[0x0][0x888] ;  /* 0x00011100ff2a77ac */ /* 0x000e620008000a00 */
[----:B------:R-:W1:Y:S01]  /*55e0*/  LDC R43, c[0x0][0xb30] ;  /* 0x0002cc00ff2b7b82 */ /* 0x000e620000000800 */
[----:B------:R-:W-:Y:S01]  /*55f0*/  IMAD R109, R113, -0x10, R112 ;  /* 0xfffffff0716d7824 */ /* 0x000fe200078e0270 */
[----:B------:R-:W1:Y:S01]  /*5600*/  LDCU.64 UR46, c[0x0][0x8c0] ;  /* 0x00011800ff2e77ac */ /* 0x000e620008000a00 */
[----:B------:R-:W-:-:S05]  /*5610*/  UMOV UR50, URZ ;  /* 0x000000ff00327c82 */ /* 0x000fca0008000000 */
[----:B------:R-:W1:Y:S01]  /*5620*/  LDC R100, c[0x0][0x388] ;  /* 0x0000e200ff647b82 */ /* 0x000e620000000800 */
[----:B------:R-:W-:-:S07]  /*5630*/  UMOV UR51, URZ ;  /* 0x000000ff00337c82 */ /* 0x000fce0008000000 */
[----:B------:R-:W1:Y:S08]  /*5640*/  LDC.64 R94, c[0x0][0xb10] ;  /* 0x0002c400ff5e7b82 */ /* 0x000e700000000a00 */
[----:B------:R-:W1:Y:S08]  /*5650*/  LDC.64 R38, c[0x0][0xb18] ;  /* 0x0002c600ff267b82 */ /* 0x000e700000000a00 */
[----:B------:R-:W1:Y:S01]  /*5660*/  LDC.64 R90, c[0x0][0x888] ;  /* 0x00022200ff5a7b82 */ /* 0x000e620000000a00 */
[----:B---3--:R-:W-:-:S07]  /*5670*/  IMAD.IADD R85, R0, 0x1, R85 ;  /* 0x0000000100557824 */ /* 0x008fce00078e0255 */
[----:B------:R-:W3:Y:S08]  /*5680*/  LDC.64 R36, c[0x0][0xb28] ;  /* 0x0002ca00ff247b82 */ /* 0x000ef00000000a00 */
[----:B------:R-:W1:Y:S08]  /*5690*/  LDC.64 R92, c[0x0][0x890] ;  /* 0x00022400ff5c7b82 */ /* 0x000e700000000a00 */
[----:B------:R-:W1:Y:S08]  /*56a0*/  LDC.64 R88, c[0x0][0x8b0] ;  /* 0x00022c00ff587b82 */ /* 0x000e700000000a00 */
[----:B------:R-:W1:Y:S08]  /*56b0*/  LDC.64 R86, c[0x0][0x8a8] ;  /* 0x00022a00ff567b82 */ /* 0x000e700000000a00 */
[----:B------:R-:W1:Y:S08]  /*56c0*/  LDC.64 R40, c[0x0][0x8d0] ;  /* 0x00023400ff287b82 */ /* 0x000e700000000a00 */
[----:B--2-4-:R-:W1:Y:S02]  /*56d0*/  LDC R101, c[0x0][0x374] ;  /* 0x0000dd00ff657b82 */ /* 0x014e640000000800 */
.L_x_150:
[----:B------:R-:W-:Y:S02]  /*56e0*/  LEA R0, R116, UR41, 0x3 ;  /* 0x0000002974007c11 */ /* 0x000fe4000f8e18ff */
[----:B------:R-:W-:Y:S02]  /*56f0*/  SHF.L.U32 R2, R106, 0x1f, RZ ;  /* 0x0000001f6a027819 */ /* 0x000fe400000006ff */
[----:B-1----:R-:W-:Y:S02]  /*5700*/  LEA R16, R116, UR41, 0x4 ;  /* 0x0000002974107c11 */ /* 0x002fe4000f8e20ff */
[----:B------:R-:W2:Y:S02]  /*5710*/  SYNCS.PHASECHK.TRANS64.TRYWAIT P0, [R0+URZ+0xd0], R2 ;  /* 0x0000d002000075a7 */ /* 0x000ea400080011ff */
[----:B--2-4-:R-:W-:Y:S05]  /*5720*/  @!P0 BRA `(.L_x_105) ;  /* 0x0000004c00948947 */ /* 0x014fea0003800000 */
.L_x_209:
[----:B------:R-:W4:Y:S01]  /*5730*/  LDC.64 R10, c[0x0][0xb10] ;  /* 0x0002c400ff0a7b82 */ /* 0x000f220000000a00 */
[----:B------:R-:W3:Y:S01]  /*5740*/  LDS.128 R16, [R16+0x160] ;  /* 0x0001600010107984 */ /* 0x000ee20000000c00 */
[----:B-1----:R-:W-:Y:S01]  /*5750*/  ISETP.NE.AND P1, PT, R43, 0x1, PT ;  /* 0x000000012b00780c */ /* 0x002fe20003f25270 */
[----:B--2---:R-:W-:Y:S01]  /*5760*/  VIADD R0, R0, 0xe0 ;  /* 0x000000e000007836 */ /* 0x004fe20000000000 */
[----:B------:R-:W-:Y:S04]  /*5770*/  ISETP.GE.AND P0, PT, R42, 0x1, PT ;  /* 0x000000012a00780c */ /* 0x000fe80003f06270 */
[----:B------:R-:W1:Y:S01]  /*5780*/  LDC.64 R8, c[0x0][0xb18] ;  /* 0x0002c600ff087b82 */ /* 0x000e620000000a00 */
[----:B------:R-:W-:Y:S01]  /*5790*/  PRMT R0, RZ, 0x654, R0 ;  /* 0x00000654ff007816 */ /* 0x000fe20000000000 */
[----:B------:R-:W-:Y:S01]  /*57a0*/  @!PT LDS RZ, [RZ] ;  /* 0x00000000fffff984 */ /* 0x000fe20000000800 */
[----:B------:R-:W-:Y:S01]  /*57b0*/  @!PT LDS RZ, [RZ] ;  /* 0x00000000fffff984 */ /* 0x000fe20000000800 */
[----:B------:R-:W-:Y:S01]  /*57c0*/  @!PT LDS RZ, [RZ] ;  /* 0x00000000fffff984 */ /* 0x000fe20000000800 */
[----:B------:R-:W-:Y:S01]  /*57d0*/  @!PT LDS RZ, [RZ] ;  /* 0x00000000fffff984 */ /* 0x000fe20000000800 */
[----:B------:R2:W-:Y:S06]  /*57e0*/  MEMBAR.ALL.CTA ;  /* 0x0000000000007992 */ /* 0x0005ec0000008000 */
[----:B--2---:R-:W2:Y:S01]  /*57f0*/  FENCE.VIEW.ASYNC.S ;  /* 0x00000000000073c6 */ /* 0x004ea20000000000 */
[----:B------:R-:W1:Y:S08]  /*5800*/  @!P1 LDC R12, c[0x0][0xb20] ;  /* 0x0002c800ff0c9b82 */ /* 0x000e700000000800 */
[----:B------:R-:W1:Y:S01]  /*5810*/  @!P1 LDC R7, c[0x0][0xb0c] ;  /* 0x0002c300ff079b82 */ /* 0x000e620000000800 */
[----:B--2---:R2:W-:Y:S01]  /*5820*/  SYNCS.ARRIVE.TRANS64.RED.A1T0 RZ, [R0+URZ], RZ ;  /* 0x000000ff00ff79a7 */ /* 0x0045e200081004ff */
[----:B---3--:R-:W-:Y:S04]  /*5830*/  LOP3.LUT P4, RZ, R18, 0x1, RZ, 0xc0, !PT ;  /* 0x0000000112ff7812 */ /* 0x008fe8000788c0ff */
[----:B------:R-:W-:Y:S09]  /*5840*/  P2R R115, PR, RZ, 0x10 ;  /* 0x00000010ff737803 */ /* 0x000ff20000000000 */
[----:B------:R-:W-:Y:S02]  /*5850*/  @P4 MOV R46, R16 ;  /* 0x00000010002e4202 */ /* 0x000fe40000000f00 */
[----:B------:R-:W-:Y:S01]  /*5860*/  @P4 LOP3.LUT R45, R17, 0xffff, RZ, 0xc0, !PT ;  /* 0x0000ffff112d4812 */ /* 0x000fe200078ec0ff */
[----:B--2-4-:R-:W-:Y:S06]  /*5870*/  @!P0 BRA `(.L_x_106) ;  /* 0x0000000000a48947 */ /* 0x014fec0003800000 */
[----:B------:R-:W-:Y:S01]  /*5880*/  IMAD.HI.U32 R0, R101, R39, RZ ;  /* 0x0000002765007227 */ /* 0x000fe200078e00ff */
[----:B------:R-:W-:Y:S02]  /*5890*/  ISETP.NE.AND P0, PT, R38, 0x1, PT ;  /* 0x000000012600780c */ /* 0x000fe40003f05270 */
[----:B------:R-:W-:Y:S01]  /*58a0*/  ISETP.NE.AND P2, PT, R42, 0x1, PT ;  /* 0x000000012a00780c */ /* 0x000fe20003f45270 */
[----:B------:R-:W-:Y:S01]  /*58b0*/  IMAD.HI.U32 R4, R102, R94, RZ ;  /* 0x0000005e66047227 */ /* 0x000fe200078e00ff */
[----:B------:R-:W-:Y:S02]  /*58c0*/  SHF.R.U32.HI R0, RZ, R99, R0 ;  /* 0x00000063ff007219 */ /* 0x000fe40000011600 */
[----:B------:R-:W-:Y:S01]  /*58d0*/  ISETP.NE.AND P3, PT, R44, 0x1, PT ;  /* 0x000000012c00780c */ /* 0x000fe20003f65270 */
[----:B------:R-:W-:Y:S01]  /*58e0*/  IMAD.HI.U32 R6, R45, R39, RZ ;  /* 0x000000272d067227 */ /* 0x000fe200078e00ff */
[-C--:B------:R-:W-:Y:S02]  /*58f0*/  SHF.R.U32.HI R4, RZ, R95.reuse, R4 ;  /* 0x0000005fff047219 */ /* 0x080fe40000011604 */
[----:B------:R-:W-:Y:S01]  /*5900*/  SEL R0, R101, R0, !P0 ;  /* 0x0000000065007207 */ /* 0x000fe20004000000 */
[----:B------:R-:W-:Y:S01]  /*5910*/  IMAD.HI.U32 R5, R46, R94, RZ ;  /* 0x0000005e2e057227 */ /* 0x000fe200078e00ff */
[----:B------:R-:W-:Y:S03]  /*5920*/  SEL R4, R102, R4, !P3 ;  /* 0x0000000466047207 */ /* 0x000fe60005800000 */
[-C--:B------:R-:W-:Y:S01]  /*5930*/  IMAD.HI.U32 R3, R0, R36.reuse, RZ ;  /* 0x0000002400037227 */ /* 0x080fe200078e00ff */
[----:B------:R-:W-:Y:S03]  /*5940*/  SHF.R.U32.HI R5, RZ, R95, R5 ;  /* 0x0000005fff057219 */ /* 0x000fe60000011605 */
[----:B------:R-:W-:Y:S01]  /*5950*/  IMAD.HI.U32 R2, R4, R36, RZ ;  /* 0x0000002404027227 */ /* 0x000fe200078e00ff */
[----:B------:R-:W-:Y:S02]  /*5960*/  @P2 SHF.R.U32.HI R0, RZ, R37, R3 ;  /* 0x00000025ff002219 */ /* 0x000fe40000011603 */
[----:B------:R-:W-:Y:S02]  /*5970*/  SHF.R.U32.HI R3, RZ, R99, R6 ;  /* 0x00000063ff037219 */ /* 0x000fe40000011606 */
[----:B------:R-:W-:Y:S01]  /*5980*/  @P2 SHF.R.U32.HI R4, RZ, R37, R2 ;  /* 0x00000025ff042219 */ /* 0x000fe20000011602 */
[----:B------:R-:W-:Y:S01]  /*5990*/  IMAD R0, R42, R0, RZ ;  /* 0x000000002a007224 */ /* 0x000fe200078e02ff */
[----:B------:R-:W-:Y:S02]  /*59a0*/  SEL R3, R45, R3, !P0 ;  /* 0x000000032d037207 */ /* 0x000fe40004000000 */
[----:B------:R-:W-:Y:S01]  /*59b0*/  SEL R2, R46, R5, !P3 ;  /* 0x000000052e027207 */ /* 0x000fe20005800000 */
[----:B------:R-:W-:Y:S01]  /*59c0*/  IMAD R5, R42, R4, RZ ;  /* 0x000000042a057224 */ /* 0x000fe200078e02ff */
[C---:B------:R-:W-:Y:S01]  /*59d0*/  ISETP.GE.AND P0, PT, R3.reuse, R0, PT ;  /* 0x000000000300720c */ /* 0x040fe20003f06270 */
[C---:B------:R-:W-:Y:S03]  /*59e0*/  IMAD.HI.U32 R0, R3.reuse, R36, RZ ;  /* 0x0000002403007227 */ /* 0x040fe600078e00ff */
[C---:B------:R-:W-:Y:S02]  /*59f0*/  ISETP.GE.OR P0, PT, R2.reuse, R5, P0 ;  /* 0x000000050200720c */ /* 0x040fe40000706670 */
[----:B------:R-:W-:Y:S04]  /*5a00*/  SHF.R.U32.HI R0, RZ, R37, R0 ;  /* 0x00000025ff007219 */ /* 0x000fe80000011600 */
[C---:B------:R-:W-:Y:S05]  /*5a10*/  SEL R6, R3.reuse, R0, !P2 ;  /* 0x0000000003067207 */ /* 0x040fea0005000000 */
        /* <DEDUP_REMOVED lines=14> */
[----:B------:R-:W-:Y:S07]  /*5b00*/  IMAD R45, R3, R38, R45 ;  /* 0x00000026032d7224 */ /* 0x000fee00078e022d */
.L_x_106:
[----:B-1----:R-:W-:Y:S01]  /*5b10*/  @!P1 ISETP.NE.AND P0, PT, R8, 0x1, PT ;  /* 0x000000010800980c */ /* 0x002fe20003f05270 */
[----:B------:R-:W-:Y:S01]  /*5b20*/  @!P1 IMAD.HI.U32 R2, R45, R9, RZ ;  /* 0x000000092d029227 */ /* 0x000fe200078e00ff */
[----:B------:R-:W-:Y:S01]  /*5b30*/  R2UR UR38, R14 ;  /* 0x000000000e2672ca */ /* 0x000fe200000e0000 */
[----:B------:R-:W-:Y:S01]  /*5b40*/  BSSY.RECONVERGENT B6, `(.L_x_107) ;  /* 0x0000031000067945 */ /* 0x000fe20003800200 */
[----:B------:R-:W-:Y:S01]  /*5b50*/  R2UR UR37, R15 ;  /* 0x000000000f2572ca */ /* 0x000fe200000e0000 */
[----:B------:R-:W-:Y:S01]  /*5b60*/  @!P1 IMAD.HI.U32 R0, R46, R10, RZ ;  /* 0x0000000a2e009227 */ /* 0x000fe200078e00ff */
[----:B------:R-:W-:Y:S02]  /*5b70*/  @!P1 SHF.R.U32.HI R2, RZ, R12, R2 ;  /* 0x0000000cff029219 */ /* 0x000fe40000011602 */
[----:B------:R-:W-:Y:S01]  /*5b80*/  @!P1 ISETP.NE.AND P2, PT, R7, 0x1, PT ;  /* 0x000000010700980c */ /* 0x000fe20003f45270 */
[----:B------:R-:W-:Y:S01]  /*5b90*/  VIADD R116, R116, 0x1 ;  /* 0x0000000174747836 */ /* 0x000fe20000000000 */
[----:B------:R-:W-:Y:S02]  /*5ba0*/  @!P1 SEL R2, R45, R2, !P0 ;  /* 0x000000022d029207 */ /* 0x000fe40004000000 */
[----:B------:R-:W-:Y:S02]  /*5bb0*/  @!P1 SHF.R.U32.HI R0, RZ, R11, R0 ;  /* 0x0000000bff009219 */ /* 0x000fe40000011600 */
[----:B------:R-:W-:Y:S01]  /*5bc0*/  LOP3.LUT P0, RZ, R104, 0x1b0, RZ, 0xc0, !PT ;  /* 0x000001b068ff7812 */ /* 0x000fe2000780c0ff */
[----:B------:R-:W-:Y:S01]  /*5bd0*/  USHF.L.U32 UR38, UR38, 0x7, URZ ;  /* 0x0000000726267899 */ /* 0x000fe200080006ff */
[----:B------:R-:W-:Y:S01]  /*5be0*/  @!P1 SEL R3, R46, R0, !P2 ;  /* 0x000000002e039207 */ /* 0x000fe20005000000 */
[----:B------:R-:W-:Y:S01]  /*5bf0*/  USHF.L.U32 UR37, UR37, 0x7, URZ ;  /* 0x0000000725257899 */ /* 0x000fe200080006ff */
[----:B------:R-:W-:Y:S03]  /*5c00*/  @P4 SHF.R.U32.HI R105, RZ, 0x10, R17 ;  /* 0x00000010ff694819 */ /* 0x000fe60000011611 */
[----:B------:R-:W-:Y:S02]  /*5c10*/  @!P1 IMAD.IADD R0, R2, 0x1, -R3 ;  /* 0x0000000102009824 */ /* 0x000fe400078e0a03 */
[----:B------:R-:W-:Y:S02]  /*5c20*/  @!P1 IMAD.IADD R2, R3, 0x1, -R2 ;  /* 0x0000000103029824 */ /* 0x000fe400078e0a02 */
[----:B------:R-:W-:Y:S02]  /*5c30*/  @!P1 IMAD R46, R0, R7, R46 ;  /* 0x00000007002e9224 */ /* 0x000fe400078e022e */
[----:B------:R-:W-:Y:S01]  /*5c40*/  @!P1 IMAD R45, R2, R8, R45 ;  /* 0x00000008022d9224 */ /* 0x000fe200078e022d */
[----:B------:R-:W-:Y:S06]  /*5c50*/  @!P0 BRA `(.L_x_108) ;  /* 0x00000000007c8947 */ /* 0x000fec0003800000 */
[----:B------:R-:W1:Y:S01]  /*5c60*/  LDCU.64 UR8, c[0x4][0x80] ;  /* 0x01001000ff0877ac */ /* 0x000e620008000a00 */
[----:B------:R-:W-:Y:S01]  /*5c70*/  MOV R2, 0x0 ;  /* 0x0000000000027802 */ /* 0x000fe20000000f00 */
[----:B------:R-:W-:Y:S02]  /*5c80*/  HFMA2 R12, -RZ, RZ, 0, 5.9604644775390625e-08 ;  /* 0x00000001ff0c7431 */ /* 0x000fe400000001ff */
[----:B------:R-:W-:Y:S01]  /*5c90*/  IMAD.MOV.U32 R8, RZ, RZ, 0x70 ;  /* 0x00000070ff087424 */ /* 0x000fe200078e00ff */
[----:B------:R2:W3:Y:S01]  /*5ca0*/  LDC.64 R14, c[0x4][R2] ;  /* 0x01000000020e7b82 */ /* 0x0004e20000000a00 */
[----:B------:R-:W4:Y:S01]  /*5cb0*/  LDCU.64 UR6, c[0x4][0x88] ;  /* 0x01001100ff0677ac */ /* 0x000f220008000a00 */
[----:B------:R-:W-:Y:S01]  /*5cc0*/  IMAD.MOV.U32 R13, RZ, RZ, RZ ;  /* 0x000000ffff0d7224 */ /* 0x000fe200078e00ff */
[----:B------:R-:W2:Y:S01]  /*5cd0*/  LDCU.64 UR4, c[0x4][0x8] ;  /* 0x01000100ff0477ac */ /* 0x000ea20008000a00 */
[----:B-1----:R-:W-:Y:S01]  /*5ce0*/  MOV R5, UR9 ;  /* 0x0000000900057c02 */ /* 0x002fe20008000f00 */
[----:B------:R-:W-:Y:S01]  /*5cf0*/  IMAD.U32 R4, RZ, RZ, UR8 ;  /* 0x00000008ff047e24 */ /* 0x000fe2000f8e00ff */
[----:B----4-:R-:W-:Y:S01]  /*5d00*/  MOV R7, UR7 ;  /* 0x0000000700077c02 */ /* 0x010fe20008000f00 */
[----:B------:R-:W-:Y:S01]  /*5d10*/  IMAD.U32 R6, RZ, RZ, UR6 ;  /* 0x00000006ff067e24 */ /* 0x000fe2000f8e00ff */
[----:B--2---:R-:W-:Y:S01]  /*5d20*/  MOV R11, UR5 ;  /* 0x00000005000b7c02 */ /* 0x004fe20008000f00 */
[----:B------:R-:W-:Y:S02]  /*5d30*/  IMAD.U32 R10, RZ, RZ, UR4 ;  /* 0x00000004ff0a7e24 */ /* 0x000fe4000f8e00ff */
[----:B------:R-:W-:Y:S07]  /*5d40*/  LEPC R20, `(.L_x_109) ;  /* 0x000000001014794e */ /* 0x000fee0000000000 */
[----:B---3-5:R-:W-:Y:S05]  /*5d50*/  CALL.ABS.NOINC R14 ;  /* 0x000000000e007343 */ /* 0x028fea0003c00000 */
.L_x_109:
[----:B------:R-:W1:Y:S01]  /*5d60*/  LDCU.64 UR8, c[0x4][0x80] ;  /* 0x01001000ff0877ac */ /* 0x000e620008000a00 */
[----:B------:R-:W2:Y:S01]  /*5d70*/  LDC.64 R2, c[0x4][R2] ;  /* 0x0100000002027b82 */ /* 0x000ea20000000a00 */
[----:B------:R-:W-:Y:S02]  /*5d80*/  HFMA2 R12, -RZ, RZ, 0, 5.9604644775390625e-08 ;  /* 0x00000001ff0c7431 */ /* 0x000fe400000001ff */
[----:B------:R-:W-:Y:S02]  /*5d90*/  IMAD.MOV.U32 R8, RZ, RZ, 0x70 ;  /* 0x00000070ff087424 */ /* 0x000fe400078e00ff */
[----:B------:R-:W-:Y:S01]  /*5da0*/  IMAD.MOV.U32 R13, RZ, RZ, RZ ;  /* 0x000000ffff0d7224 */ /* 0x000fe200078e00ff */
[----:B------:R-:W3:Y:S01]  /*5db0*/  LDCU.64 UR6, c[0x4][0x88] ;  /* 0x01001100ff0677ac */ /* 0x000ee20008000a00 */
[----:B------:R-:W4:Y:S01]  /*5dc0*/  LDCU.64 UR4, c[0x4][0x8] ;  /* 0x01000100ff0477ac */ /* 0x000f220008000a00 */
[----:B-1----:R-:W-:Y:S02]  /*5dd0*/  MOV R4, UR8 ;  /* 0x0000000800047c02 */ /* 0x002fe40008000f00 */
[----:B------:R-:W-:Y:S02]  /*5de0*/  MOV R5, UR9 ;  /* 0x0000000900057c02 */ /* 0x000fe40008000f00 */
[----:B---3--:R-:W-:Y:S01]  /*5df0*/  MOV R7, UR7 ;  /* 0x0000000700077c02 */ /* 0x008fe20008000f00 */
[----:B------:R-:W-:Y:S01]  /*5e00*/  IMAD.U32 R6, RZ, RZ, UR6 ;  /* 0x00000006ff067e24 */ /* 0x000fe2000f8e00ff */
[----:B----4-:R-:W-:Y:S01]  /*5e10*/  MOV R11, UR5 ;  /* 0x00000005000b7c02 */ /* 0x010fe20008000f00 */
[----:B------:R-:W-:Y:S02]  /*5e20*/  IMAD.U32 R10, RZ, RZ, UR4 ;  /* 0x00000004ff0a7e24 */ /* 0x000fe4000f8e00ff */
[----:B------:R-:W-:Y:S07]  /*5e30*/  LEPC R20, `(.L_x_108) ;  /* 0x000000001014794e */ /* 0x000fee0000000000 */
[----:B--2---:R-:W-:Y:S05]  /*5e40*/  CALL.ABS.NOINC R2 ;  /* 0x0000000002007343 */ /* 0x004fea0003c00000 */
.L_x_108:
[----:B------:R-:W-:Y:S05]  /*5e50*/  BSYNC.RECONVERGENT B6 ;  /* 0x0000000000067941 */ /* 0x000fea0003800200 */
.L_x_107:
[----:B------:R-:W-:Y:S01]  /*5e60*/  ISETP.NE.U32.AND P4, PT, R92, RZ, PT ;  /* 0x000000ff5c00720c */ /* 0x000fe20003f85070 */
[----:B------:R-:W-:Y:S01]  /*5e70*/  USHF.R.S32.HI UR4, URZ, 0x1f, UR44 ;  /* 0x0000001fff047899 */ /* 0x000fe2000801142c */
[----:B------:R-:W-:Y:S01]  /*5e80*/  IADD3 R2, P0, PT, R111, UR38, RZ ;  /* 0x000000266f027c10 */ /* 0x000fe2000ff1e0ff */
[----:B------:R-:W-:Y:S01]  /*5e90*/  IMAD.U32 R0, RZ, RZ, UR38 ;  /* 0x00000026ff007e24 */ /* 0x000fe2000f8e00ff */
[----:B------:R-:W-:Y:S01]  /*5ea0*/  ISETP.NE.AND.EX P4, PT, R93, RZ, PT, P4 ;  /* 0x000000ff5d00720c */ /* 0x000fe20003f85340 */
[----:B------:R-:W-:Y:S01]  /*5eb0*/  UISETP.NE.U32.AND UP0, UPT, UR46, URZ, UPT ;  /* 0x000000ff2e00728c */ /* 0x000fe2000bf05070 */
[----:B------:R-:W-:Y:S01]  /*5ec0*/  ISETP.NE.U32.AND P2, PT, R88, RZ, PT ;  /* 0x000000ff5800720c */ /* 0x000fe20003f45070 */
[----:B------:R-:W1:Y:S01]  /*5ed0*/  LDCU UR5, c[0x0][0x8c8] ;  /* 0x00011900ff0577ac */ /* 0x000e620008000800 */
[----:B------:R-:W-:Y:S01]  /*5ee0*/  LEA.HI.X.SX32 R3, R0, RZ, 0x1, P0 ;  /* 0x000000ff00037211 */ /* 0x000fe200000f0eff */
[C---:B------:R-:W-:Y:S01]  /*5ef0*/  IMAD R0, R40.reuse, UR4, RZ ;  /* 0x0000000428007c24 */ /* 0x040fe2000f8e02ff */
[----:B------:R-:W-:Y:S02]  /*5f00*/  PLOP3.LUT P0, PT, PT, PT, PT, 0x8, 0x80 ;  /* 0x000000000080781c */ /* 0x000fe40003f0e170 */
[----:B------:R-:W-:Y:S01]  /*5f10*/  ISETP.NE.U32.AND P3, PT, RZ, UR42, PT ;  /* 0x0000002aff007c0c */ /* 0x000fe2000bf65070 */
[----:B------:R-:W-:Y:S01]  /*5f20*/  IMAD R0, R41, UR44, R0 ;  /* 0x0000002c29007c24 */ /* 0x000fe2000f8e0200 */
[----:B------:R-:W-:Y:S01]  /*5f30*/  P2R R117, PR, RZ, 0x1 ;  /* 0x00000001ff757803 */ /* 0x000fe20000000000 */
[----:B------:R-:W-:Y:S01]  /*5f40*/  IMAD.WIDE.U32 R2, R40, UR44, R2 ;  /* 0x0000002c28027c25 */ /* 0x000fe2000f8e0002 */
[----:B------:R-:W-:Y:S02]  /*5f50*/  ISETP.NE.U32.AND P1, PT, R92, RZ, PT ;  /* 0x000000ff5c00720c */ /* 0x000fe40003f25070 */
[----:B------:R-:W-:Y:S01]  /*5f60*/  ISETP.NE.AND.EX P2, PT, R89, RZ, PT, P2 ;  /* 0x000000ff5900720c */ /* 0x000fe20003f45320 */
[----:B------:R-:W-:Y:S01]  /*5f70*/  IMAD.IADD R0, R3, 0x1, R0 ;  /* 0x0000000103007824 */ /* 0x000fe200078e0200 */
[C---:B------:R-:W-:Y:S02]  /*5f80*/  LEA R4, P0, R2.reuse, UR46, 0x1 ;  /* 0x0000002e02047c11 */ /* 0x040fe4000f8008ff */
[----:B------:R-:W-:Y:S02]  /*5f90*/  ISETP.NE.AND.EX P3, PT, RZ, UR43, PT, P3 ;  /* 0x0000002bff007c0c */ /* 0x000fe4000bf65330 */
[----:B------:R-:W-:Y:S01]  /*5fa0*/  LEA.HI.X R5, R2, UR47, R0, 0x1, P0 ;  /* 0x0000002f02057c11 */ /* 0x000fe200080f0c00 */
[----:B-1----:R-:W-:Y:S10]  /*5fb0*/  @!P4 BRA `(.L_x_110) ;  /* 0x00000000002cc947 */ /* 0x002ff40003800000 */
[----:B------:R-:W-:Y:S01]  /*5fc0*/  ISETP.NE.U32.AND P0, PT, R90, RZ, PT ;  /* 0x000000ff5a00720c */ /* 0x000fe20003f05070 */
[----:B------:R-:W-:Y:S03]  /*5fd0*/  IMAD.MOV.U32 R98, RZ, RZ, 0x1 ;  /* 0x00000001ff627424 */ /* 0x000fe600078e00ff */
[----:B------:R-:W-:Y:S11]  /*5fe0*/  ISETP.NE.AND.EX P0, PT, R91, RZ, PT, P0 ;  /* 0x000000ff5b00720c */ /* 0x000ff60003f05300 */
[----:B------:R-:W-:Y:S02]  /*5ff0*/  @!UPT UIADD3 URZ, UPT, UPT, URZ, URZ, URZ ;  /* 0x000000fffffff290 */ /* 0x000fe4000fffe0ff */
[----:B------:R-:W1:Y:S01]  /*6000*/  @P0 LDC.64 R2, c[0x0][0x888] ;  /* 0x00022200ff020b82 */ /* 0x000e620000000a00 */
[----:B------:R-:W-:Y:S04]  /*6010*/  @P0 IMAD R0, R92, UR44, RZ ;  /* 0x0000002c5c000c24 */ /* 0x000fe8000f8e02ff */
[----:B-1----:R-:W-:Y:S04]  /*6020*/  @P0 IMAD.WIDE R2, R0, 0x4, R2 ;  /* 0x0000000400020825 */ /* 0x002fe800078e0202 */
[----:B------:R-:W-:Y:S01]  /*6030*/  HFMA2 R0, -RZ, RZ, 0, 5.9604644775390625e-08 ;  /* 0x00000001ff007431 */ /* 0x000fe200000001ff */
[----:B-----5:R1:W5:Y:S04]  /*6040*/  @P0 LDG.E R49, desc[UR48][R2.64] ;  /* 0x0000003002310981 */ /* 0x020368000c1e1900 */
[----:B------:R-:W-:Y:S01]  /*6050*/  @!P0 PRMT R98, R0, 0x7610, R98 ;  /* 0x0000761000628816 */ /* 0x000fe20000000062 */
[----:B-1----:R-:W2:Y:S06]  /*6060*/  @!P0 LDC R49, c[0x0][0x880] ;  /* 0x00022000ff318b82 */ /* 0x002eac0000000800 */
.L_x_110:
[----:B------:R-:W-:Y:S01]  /*6070*/  ISETP.NE.AND P5, PT, R117, RZ, PT ;  /* 0x000000ff7500720c */ /* 0x000fe20003fa5270 */
[----:B------:R-:W-:Y:S01]  /*6080*/  UISETP.NE.AND.EX UP0, UPT, UR47, URZ, UPT, UP0 ;  /* 0x000000ff2f00728c */ /* 0x000fe2000bf05300 */
[----:B------:R-:W-:Y:S01]  /*6090*/  ISETP.NE.AND.EX P0, PT, R93, RZ, PT, P1 ;  /* 0x000000ff5d00720c */ /* 0x000fe20003f05310 */
[----:B------:R-:W-:Y:S01]  /*60a0*/  IMAD.U32 R2, RZ, RZ, UR5 ;  /* 0x00000005ff027e24 */ /* 0x000fe2000f8e00ff */
[----:B------:R-:W-:Y:S01]  /*60b0*/  LOP3.LUT R108, R108, 0x1, RZ, 0x3c, !PT ;  /* 0x000000016c6c7812 */ /* 0x000fe200078e3cff */
[----:B------:R-:W-:Y:S10]  /*60c0*/  @!P2 BRA `(.L_x_111) ;  /* 0x000000000020a947 */ /* 0x000ff40003800000 */
[----:B------:R-:W-:Y:S04]  /*60d0*/  ISETP.NE.U32.AND P2, PT, R86, RZ, PT ;  /* 0x000000ff5600720c */ /* 0x000fe80003f45070 */
[----:B------:R-:W-:Y:S11]  /*60e0*/  ISETP.NE.AND.EX P2, PT, R87, RZ, PT, P2 ;  /* 0x000000ff5700720c */ /* 0x000ff60003f45320 */
[----:B------:R-:W-:Y:S02]  /*60f0*/  @!UPT UIADD3 URZ, UPT, UPT, URZ, URZ, URZ ;  /* 0x000000fffffff290 */ /* 0x000fe4000fffe0ff */
[----:B------:R-:W1:Y:S01]  /*6100*/  @P2 LDC.64 R6, c[0x0][0x8a8] ;  /* 0x00022a00ff062b82 */ /* 0x000e620000000a00 */
[----:B------:R-:W-:Y:S04]  /*6110*/  @P2 IMAD R0, R88, UR44, RZ ;  /* 0x0000002c58002c24 */ /* 0x000fe8000f8e02ff */
[----:B-1----:R-:W-:Y:S05]  /*6120*/  @P2 IMAD.WIDE R6, R0, 0x4, R6 ;  /* 0x0000000400062825 */ /* 0x002fea00078e0206 */
[----:B-----5:R1:W5:Y:S02]  /*6130*/  @P2 LDG.E R47, desc[UR48][R6.64] ;  /* 0x00000030062f2981 */ /* 0x020364000c1e1900 */
[----:B-1----:R-:W3:Y:S02]  /*6140*/  @!P2 LDC R47, c[0x0][0x8a0] ;  /* 0x00022800ff2fab82 */ /* 0x002ee40000000800 */
.L_x_111:
[----:B------:R-:W-:Y:S05]  /*6150*/  @P3 BRA P0, `(.L_x_112) ;  /* 0x0000000000343947 */ /* 0x000fea0000000000 */
[----:B------:R-:W-:Y:S02]  /*6160*/  ISETP.NE.AND.EX P1, PT, R93, RZ, PT, P1 ;  /* 0x000000ff5d00720c */ /* 0x000fe40003f25310 */
[----:B------:R-:W-:Y:S11]  /*6170*/  PLOP3.LUT P0, PT, PT, PT, PT, 0x80, 0x8 ;  /* 0x000000000008781c */ /* 0x000ff60003f0f070 */
[----:B------:R-:W-:Y:S02]  /*6180*/  @P1 LOP3.LUT P2, RZ, R98, 0xff, RZ, 0xc0, !PT ;  /* 0x000000ff62ff1812 */ /* 0x000fe4000784c0ff */
[----:B------:R-:W-:Y:S02]  /*6190*/  @P1 ISETP.NE.U32.AND P3, PT, RZ, UR42, PT ;  /* 0x0000002aff001c0c */ /* 0x000fe4000bf65070 */
[----:B------:R-:W-:Y:S02]  /*61a0*/  @P1 PLOP3.LUT P0, PT, P2, PT, PT, 0x80, 0x8 ;  /* 0x000000000008181c */ /* 0x000fe4000170f070 */
[C---:B--2--5:R-:W-:Y:S02]  /*61b0*/  @P1 FSETP.NEU.AND P2, PT, R49.reuse, RZ, PT ;  /* 0x000000ff3100120b */ /* 0x064fe40003f4d000 */
[----:B------:R-:W-:Y:S02]  /*61c0*/  @P1 ISETP.NE.AND.EX P3, PT, RZ, UR43, PT, P3 ;  /* 0x0000002bff001c0c */ /* 0x000fe4000bf65330 */
[----:B------:R-:W-:Y:S02]  /*61d0*/  @P1 SEL R0, RZ, 0xffffffff, P2 ;  /* 0xffffffffff001807 */ /* 0x000fe40001000000 */
[----:B------:R-:W-:Y:S05]  /*61e0*/  @!P1 FSETP.EQ.AND P5, PT, R49, RZ, PT ;  /* 0x000000ff3100920b */ /* 0x000fea0003fa2000 */
[----:B------:R-:W-:Y:S04]  /*61f0*/  @!P0 SEL R0, RZ, 0xffffffff, P3 ;  /* 0xffffffffff008807 */ /* 0x000fe80001800000 */
[----:B------:R-:W-:Y:S04]  /*6200*/  @P1 LOP3.LUT R0, R0, 0x1, RZ, 0xc0, !PT ;  /* 0x0000000100001812 */ /* 0x000fe800078ec0ff */
[----:B------:R-:W-:Y:S04]  /*6210*/  @P1 ISETP.EQ.U32.AND P5, PT, R0, 0x1, PT ;  /* 0x000000010000180c */ /* 0x000fe80003fa2070 */
[----:B------:R-:W-:Y:S09]  /*6220*/  P2R R117, PR, RZ, 0x20 ;  /* 0x00000020ff757803 */ /* 0x000ff20000000000 */
.L_x_112:
[----:B------:R-:W-:Y:S05]  /*6230*/  BRA.U !UP0, `(.L_x_113) ;  /* 0x00000001081c7547 */ /* 0x000fea000b800000 */
[----:B------:R-:W-:Y:S01]  /*6240*/  ISETP.LE.AND P0, PT, R100, UR37, PT ;  /* 0x0000002564007c0c */ /* 0x000fe2000bf03270 */
[----:B------:R-:W-:Y:S01]  /*6250*/  VIADD R0, R111, UR38 ;  /* 0x000000266f007c36 */ /* 0x000fe20008000000 */
[----:B------:R-:W-:Y:S04]  /*6260*/  PRMT R2, RZ, 0x7610, R2 ;  /* 0x00007610ff027816 */ /* 0x000fe80000000002 */
[----:B------:R-:W-:Y:S11]  /*6270*/  ISETP.GE.OR P0, PT, R0, UR40, P0 ;  /* 0x0000002800007c0c */ /* 0x000ff60008706670 */
[----:B------:R-:W-:Y:S02]  /*6280*/  @!UPT UIADD3 URZ, UPT, UPT, URZ, URZ, URZ ;  /* 0x000000fffffff290 */ /* 0x000fe4000fffe0ff */
[----:B------:R-:W4:Y:S02]  /*6290*/  @!P0 LDG.E.U16 R2, desc[UR48][R4.64] ;  /* 0x0000003004028981 */ /* 0x000f24000c1e1500 */
[----:B----4-:R-:W-:Y:S07]  /*62a0*/  HADD2.F32 R2, -RZ, R2.H0_H0 ;  /* 0x20000002ff027230 */ /* 0x010fee0000004100 */
.L_x_113:
[----:B------:R-:W-:Y:S01]  /*62b0*/  @!P5 SHF.L.U32 R0, R108, 0x1f, RZ ;  /* 0x0000001f6c00d819 */ /* 0x000fe200000006ff */
[----:B------:R-:W-:Y:S01]  /*62c0*/  BSSY B1, `(.L_x_114) ;  /* 0x0000033000017945 */ /* 0x000fe20003800000 */
[C---:B------:R-:W-:Y:S01]  /*62d0*/  LEA R120, R84.reuse, UR41, 0x3 ;  /* 0x0000002954787c11 */ /* 0x040fe2000f8e18ff */
[----:B------:R-:W-:Y:S01]  /*62e0*/  IMAD.MOV.U32 R61, RZ, RZ, 0x1 ;  /* 0x00000001ff3d7424 */ /* 0x000fe200078e00ff */
[----:B------:R1:W4:Y:S01]  /*62f0*/  @!P5 SYNCS.PHASECHK.TRANS64.TRYWAIT P1, [UR41+0x80], R0 ;  /* 0x00008000ff00d5a7 */ /* 0x0003220008021129 */
[----:B------:R-:W-:Y:S01]  /*6300*/  ISETP.NE.U32.AND P3, PT, RZ, UR42, PT ;  /* 0x0000002aff007c0c */ /* 0x000fe2000bf65070 */
[----:B------:R-:W-:Y:S01]  /*6310*/  IMAD R51, R84, 0x80, R85 ;  /* 0x0000008054337824 */ /* 0x000fe200078e0255 */
[----:B--2--5:R-:W-:Y:S01]  /*6320*/  FSETP.NEU.AND P2, PT, R49, RZ, PT ;  /* 0x000000ff3100720b */ /* 0x024fe20003f4d000 */
[----:B------:R-:W-:Y:S01]  /*6330*/  IMAD R119, R113, -0x10, R110 ;  /* 0xfffffff071777824 */ /* 0x000fe200078e026e */
[----:B------:R-:W-:Y:S01]  /*6340*/  ISETP.NE.AND.EX P3, PT, RZ, UR43, PT, P3 ;  /* 0x0000002bff007c0c */ /* 0x000fe2000bf65330 */
[----:B------:R-:W-:Y:S01]  /*6350*/  IMAD.MOV.U32 R60, RZ, RZ, RZ ;  /* 0x000000ffff3c7224 */ /* 0x000fe200078e00ff */
[----:B------:R-:W-:Y:S02]  /*6360*/  SEL R3, RZ, 0xffffffff, P2 ;  /* 0xffffffffff037807 */ /* 0x000fe40001000000 */
[----:B------:R-:W-:Y:S02]  /*6370*/  CS2R R82, SRZ ;  /* 0x0000000000527805 */ /* 0x000fe4000001ff00 */
[----:B------:R-:W-:Y:S02]  /*6380*/  SEL R4, RZ, 0xffffffff, P3 ;  /* 0xffffffffff047807 */ /* 0x000fe40001800000 */
[----:B------:R-:W-:Y:S02]  /*6390*/  CS2R R80, SRZ ;  /* 0x0000000000507805 */ /* 0x000fe4000001ff00 */
[----:B------:R-:W-:Y:S02]  /*63a0*/  LOP3.LUT P3, R118, R98, 0xff, RZ, 0xc0, !PT ;  /* 0x000000ff62767812 */ /* 0x000fe4000786c0ff */
[----:B------:R-:W-:Y:S02]  /*63b0*/  CS2R R74, SRZ ;  /* 0x00000000004a7805 */ /* 0x000fe4000001ff00 */
[----:B------:R-:W-:Y:S02]  /*63c0*/  CS2R R72, SRZ ;  /* 0x0000000000487805 */ /* 0x000fe4000001ff00 */
[----:B------:R-:W-:Y:S02]  /*63d0*/  CS2R R66, SRZ ;  /* 0x0000000000427805 */ /* 0x000fe4000001ff00 */
[----:B------:R-:W-:Y:S02]  /*63e0*/  @P4 SEL R3, R4, R3, !P3 ;  /* 0x0000000304034207 */ /* 0x000fe40005800000 */
[----:B------:R-:W-:Y:S02]  /*63f0*/  CS2R R64, SRZ ;  /* 0x0000000000407805 */ /* 0x000fe4000001ff00 */
[----:B------:R-:W-:Y:S02]  /*6400*/  CS2R R58, SRZ ;  /* 0x00000000003a7805 */ /* 0x000fe4000001ff00 */
[----:B------:R-:W-:Y:S02]  /*6410*/  CS2R R56, SRZ ;  /* 0x0000000000387805 */ /* 0x000fe4000001ff00 */
[----:B------:R-:W-:Y:S02]  /*6420*/  LOP3.LUT R3, R3, 0x1, RZ, 0xc0, !PT ;  /* 0x0000000103037812 */ /* 0x000fe400078ec0ff */
[----:B-1----:R-:W-:Y:S02]  /*6430*/  SHF.L.U32 R0, R107, 0x1f, RZ ;  /* 0x0000001f6b007819 */ /* 0x002fe400000006ff */
[----:B------:R-:W-:Y:S02]  /*6440*/  ISETP.NE.U32.AND P2, PT, R3, 0x1, PT ;  /* 0x000000010300780c */ /* 0x000fe40003f45070 */
[----:B------:R1:W2:Y:S02]  /*6450*/  SYNCS.PHASECHK.TRANS64.TRYWAIT P0, [R120+URZ+0xf0], R0 ;  /* 0x0000f000780075a7 */ /* 0x0002a400080011ff */
[----:B------:R-:W-:Y:S02]  /*6460*/  P2R R62, PR, RZ, 0x4 ;  /* 0x00000004ff3e7803 */ /* 0x000fe40000000000 */
[----:B----4-:R-:W-:Y:S01]  /*6470*/  @!P5 SEL R61, RZ, 0x1, !P1 ;  /* 0x00000001ff3dd807 */ /* 0x010fe20004800000 */
[----:B-1----:R-:W-:Y:S06]  /*6480*/  @P5 BRA `(.L_x_115) ;  /* 0x0000000000585947 */ /* 0x002fec0003800000 */
[----:B------:R-:W-:Y:S01]  /*6490*/  IMAD.MOV.U32 R83, RZ, RZ, RZ ;  /* 0x000000ffff537224 */ /* 0x000fe200078e00ff */
[----:B------:R-:W-:Y:S01]  /*64a0*/  ISETP.NE.AND P1, PT, R61, RZ, PT ;  /* 0x000000ff3d00720c */ /* 0x000fe20003f25270 */
[----:B------:R-:W-:Y:S01]  /*64b0*/  BSSY B0, `(.L_x_116) ;  /* 0x000000c000007945 */ /* 0x000fe20003800000 */
[----:B------:R-:W-:Y:S02]  /*64c0*/  CS2R R58, SRZ ;  /* 0x00000000003a7805 */ /* 0x000fe4000001ff00 */
[----:B------:R-:W-:Y:S02]  /*64d0*/  CS2R R56, SRZ ;  /* 0x0000000000387805 */ /* 0x000fe4000001ff00 */
[----:B------:R-:W-:Y:S02]  /*64e0*/  CS2R R66, SRZ ;  /* 0x0000000000427805 */ /* 0x000fe4000001ff00 */
[----:B------:R-:W-:Y:S02]  /*64f0*/  CS2R R64, SRZ ;  /* 0x0000000000407805 */ /* 0x000fe4000001ff00 */
[----:B------:R-:W-:Y:S02]  /*6500*/  CS2R R74, SRZ ;  /* 0x00000000004a7805 */ /* 0x000fe4000001ff00 */
[----:B------:R-:W-:Y:S02]  /*6510*/  CS2R R72, SRZ ;  /* 0x0000000000487805 */ /* 0x000fe4000001ff00 */
[----:B------:R-:W-:Y:S01]  /*6520*/  CS2R R80, SRZ ;  /* 0x0000000000507805 */ /* 0x000fe2000001ff00 */
[----:B------:R-:W-:Y:S06]  /*6530*/  @P1 BRA `(.L_x_117) ;  /* 0x00000000000c1947 */ /* 0x000fec0003800000 */
[----:B------:R-:W-:Y:S04]  /*6540*/  SHF.L.U32 R4, R108, 0x1f, RZ ;  /* 0x0000001f6c047819 */ /* 0x000fe800000006ff */
[----:B------:R-:W1:Y:S02]  /*6550*/  SYNCS.PHASECHK.TRANS64.TRYWAIT P1, [UR41+0x80], R4 ;  /* 0x00008004ff0075a7 */ /* 0x000e640008021129 */
[----:B-1----:R-:W-:Y:S05]  /*6560*/  @!P1 BRA `(.L_x_118) ;  /* 0x0000004000189947 */ /* 0x002fea0003800000 */
.L_x_117:
[----:B------:R-:W-:Y:S05]  /*6570*/  BSYNC B0 ;  /* 0x0000000000007941 */ /* 0x000fea0003800000 */
.L_x_116:
[----:B------:R-:W-:Y:S01]  /*6580*/  ISETP.NE.AND P1, PT, R62, RZ, PT ;  /* 0x000000ff3e00720c */ /* 0x000fe20003f25270 */
[----:B------:R-:W-:Y:S11]  /*6590*/  HFMA2 R60, -RZ, RZ, 0, 5.9604644775390625e-08 ;  /* 0x00000001ff3c7431 */ /* 0x000ff600000001ff */
[----:B------:R-:W-:Y:S01]  /*65a0*/  @!UPT UIADD3 URZ, UPT, UPT, URZ, URZ, URZ ;  /* 0x000000fffffff290 */ /* 0x000fe2000fffe0ff */
[----:B------:R4:W1:Y:S04]  /*65b0*/  @P1 LDS.128 R56, [R112] ;  /* 0x0000000070381984 */ /* 0x0008680000000c00 */
[----:B------:R4:W1:Y:S04]  /*65c0*/  @P1 LDS.128 R64, [R110+0x10] ;  /* 0x000010006e401984 */ /* 0x0008680000000c00 */
[----:B------:R4:W1:Y:S04]  /*65d0*/  @P1 LDS.128 R72, [R109+0x20] ;  /* 0x000020006d481984 */ /* 0x0008680000000c00 */
[----:B------:R4:W1:Y:S02]  /*65e0*/  @P1 LDS.128 R80, [R119+0x30] ;  /* 0x0000300077501984 */ /* 0x0008640000000c00 */
.L_x_115:
[----:B------:R-:W-:Y:S05]  /*65f0*/  BSYNC B1 ;  /* 0x0000000000017941 */ /* 0x000fea0003800000 */
.L_x_114:
[----:B-1----:R-:W-:Y:S04]  /*6600*/  SHF.R.U32.HI R3, RZ, 0x15, R51 ;  /* 0x00000015ff037819 */ /* 0x002fe80000011633 */
[----:B------:R-:W-:Y:S01]  /*6610*/  LOP3.LUT P1, RZ, R3, 0x3, R103, 0x48, !PT ;  /* 0x0000000303ff7812 */ /* 0x000fe20007824867 */
[----:B------:R-:W-:Y:S01]  /*6620*/  @!UPT UIADD3 URZ, UPT, UPT, URZ, URZ, URZ ;  /* 0x000000fffffff290 */ /* 0x000fe2000fffe0ff */
[----:B--2---:R-:W-:Y:S11]  /*6630*/  @P0 BRA `(.L_x_119) ;  /* 0x0000000000080947 */ /* 0x004ff60003800000 */
[----:B------:R-:W1:Y:S02]  /*6640*/  SYNCS.PHASECHK.TRANS64.TRYWAIT P0, [R120+URZ+0xf0], R0 ;  /* 0x0000f000780075a7 */ /* 0x000e6400080011ff */
[----:B-1----:R-:W-:Y:S05]  /*6650*/  @!P0 BRA `(.L_x_120) ;  /* 0x0000003c00f48947 */ /* 0x002fea0003800000 */
.L_x_119:
[----:B------:R-:W-:Y:S05]  /*6660*/  @!P1 BRA `(.L_x_121) ;  /* 0x0000000000409947 */ /* 0x000fea0003800000 */
[----:B------:R-:W2:Y:S01]  /*6670*/  LDCU.64 UR8, c[0x4][0x70] ;  /* 0x01000e00ff0877ac */ /* 0x000ea20008000a00 */
[----:B------:R-:W-:Y:S01]  /*6680*/  MOV R15, 0x0 ;  /* 0x00000000000f7802 */ /* 0x000fe20000000f00 */
[----:B------:R-:W-:Y:S02]  /*6690*/  HFMA2 R12, -RZ, RZ, 0, 5.9604644775390625e-08 ;  /* 0x00000001ff0c7431 */ /* 0x000fe400000001ff */
[----:B------:R-:W-:Y:S02]  /*66a0*/  IMAD.MOV.U32 R8, RZ, RZ, 0x192 ;  /* 0x00000192ff087424 */ /* 0x000fe400078e00ff */
[----:B------:R-:W-:Y:S01]  /*66b0*/  IMAD.MOV.U32 R13, RZ, RZ, RZ ;  /* 0x000000ffff0d7224 */ /* 0x000fe200078e00ff */
[----:B------:R-:W5:Y:S01]  /*66c0*/  LDCU.64 UR6, c[0x4][0x78] ;  /* 0x01000f00ff0677ac */ /* 0x000f620008000a00 */
[----:B------:R-:W1:Y:S01]  /*66d0*/  LDC.64 R14, c[0x4][R15] ;  /* 0x010000000f0e7b82 */ /* 0x000e620000000a00 */
[----:B------:R-:W3:Y:S01]  /*66e0*/  LDCU.64 UR4, c[0x4][0x10] ;  /* 0x01000200ff0477ac */ /* 0x000ee20008000a00 */
[----:B--2---:R-:W-:Y:S01]  /*66f0*/  MOV R5, UR9 ;  /* 0x0000000900057c02 */ /* 0x004fe20008000f00 */
[----:B------:R-:W-:Y:S01]  /*6700*/  IMAD.U32 R4, RZ, RZ, UR8 ;  /* 0x00000008ff047e24 */ /* 0x000fe2000f8e00ff */
[----:B-----5:R-:W-:Y:S01]  /*6710*/  MOV R7, UR7 ;  /* 0x0000000700077c02 */ /* 0x020fe20008000f00 */
[----:B------:R-:W-:Y:S01]  /*6720*/  IMAD.U32 R6, RZ, RZ, UR6 ;  /* 0x00000006ff067e24 */ /* 0x000fe2000f8e00ff */
[----:B---3--:R-:W-:Y:S01]  /*6730*/  MOV R11, UR5 ;  /* 0x00000005000b7c02 */ /* 0x008fe20008000f00 */
[----:B------:R-:W-:Y:S02]  /*6740*/  IMAD.U32 R10, RZ, RZ, UR4 ;  /* 0x00000004ff0a7e24 */ /* 0x000fe4000f8e00ff */
[----:B------:R-:W-:Y:S07]  /*6750*/  LEPC R20, `(.L_x_121) ;  /* 0x000000001014794e */ /* 0x000fee0000000000 */
[----:B-1--4-:R-:W-:Y:S05]  /*6760*/  CALL.ABS.NOINC R14 ;  /* 0x000000000e007343 */ /* 0x012fea0003c00000 */
.L_x_121:
[----:B------:R-:W-:Y:S05]  /*6770*/  WARPSYNC.ALL ;  /* 0x0000000000007948 */ /* 0x000fea0003800000 */
[----:B------:R-:W-:Y:S01]  /*6780*/  R2UR UR4, R51 ;  /* 0x00000000330472ca */ /* 0x000fe200000e0000 */
[--C-:B------:R-:W-:Y:S01]  /*6790*/  HADD2.F32 R48, -RZ, R56.reuse.H0_H0 ;  /* 0x20000038ff307230 */ /* 0x100fe20000004100 */
[----:B------:R-:W-:Y:S01]  /*67a0*/  ISETP.NE.AND P0, PT, R114, RZ, PT ;  /* 0x000000ff7200720c */ /* 0x000fe20003f05270 */
[----:B------:R-:W-:Y:S01]  /*67b0*/  HADD2.F32 R50, -RZ, R56.H1_H1 ;  /* 0x30000038ff327230 */ /* 0x000fe20000004100 */
[----:B------:R-:W-:Y:S09]  /*67c0*/  BSSY.RECONVERGENT B0, `(.L_x_122) ;  /* 0x0000086000007945 */ /* 0x000ff20003800200 */
[----:B------:R-:W1:Y:S02]  /*67d0*/  LDTM.x32 R4, tmem[UR4] ;  /* 0x00000004000479ee */ /* 0x000e6400082c0000 */
[C-C-:B-1-3--:R-:W-:Y:S01]  /*67e0*/  FFMA R0, R47.reuse, R4, R2.reuse ;  /* 0x000000042f007223 */ /* 0x14afe20000000002 */
[C-C-:B------:R-:W-:Y:S01]  /*67f0*/  FFMA R3, R47.reuse, R5, R2.reuse ;  /* 0x000000052f037223 */ /* 0x140fe20000000002 */
        /* <DEDUP_REMOVED lines=27> */
[--C-:B------:R-:W-:Y:S02]  /*69b0*/  HADD2.F32 R32, -RZ, R57.reuse.H0_H0 ;  /* 0x20000039ff207230 */ /* 0x100fe40000004100 */
[C-C-:B------:R-:W-:Y:S01]  /*69c0*/  FFMA R29, R47.reuse, R33, R2.reuse ;  /* 0x000000212f1d7223 */ /* 0x140fe20000000002 */
[----:B------:R-:W-:Y:S02]  /*69d0*/  HADD2.F32 R33, -RZ, R57.H1_H1 ;  /* 0x30000039ff217230 */ /* 0x000fe40000004100 */
[C-C-:B------:R-:W-:Y:S01]  /*69e0*/  FFMA R34, R47.reuse, R34, R2.reuse ;  /* 0x000000222f227223 */ /* 0x140fe20000000002 */
[----:B------:R-:W-:Y:S01]  /*69f0*/  FFMA R35, R47, R35, R2 ;  /* 0x000000232f237223 */ /* 0x000fe20000000002 */
[C---:B------:R-:W-:Y:S01]  /*6a00*/  FFMA R0, R49.reuse, R48, R0 ;  /* 0x0000003031007223 */ /* 0x040fe20000000000 */
[--C-:B------:R-:W-:Y:S02]  /*6a10*/  HADD2.F32 R48, -RZ, R58.reuse.H0_H0 ;  /* 0x2000003aff307230 */ /* 0x100fe40000004100 */
[C---:B------:R-:W-:Y:S01]  /*6a20*/  FFMA R3, R49.reuse, R50, R3 ;  /* 0x0000003231037223 */ /* 0x040fe20000000003 */
[C---:B------:R-:W-:Y:S01]  /*6a30*/  FFMA R6, R49.reuse, R32, R6 ;  /* 0x0000002031067223 */ /* 0x040fe20000000006 */
[----:B------:R-:W-:Y:S02]  /*6a40*/  HADD2.F32 R32, -RZ, R58.H1_H1 ;  /* 0x3000003aff207230 */ /* 0x000fe40000004100 */
[C---:B------:R-:W-:Y:S01]  /*6a50*/  FFMA R7, R49.reuse, R33, R7 ;  /* 0x0000002131077223 */ /* 0x040fe20000000007 */
[----:B------:R-:W-:Y:S01]  /*6a60*/  FFMA R4, R49, R48, R4 ;  /* 0x0000003031047223 */ /* 0x000fe20000000004 */
[----:B------:R-:W-:Y:S01]  /*6a70*/  F2FP.RELU.F16.F32.PACK_AB R52, R3, R0 ;  /* 0x000000000334723e */ /* 0x000fe200000008ff */
[--C-:B------:R-:W-:Y:S02]  /*6a80*/  HADD2.F32 R0, -RZ, R59.reuse.H0_H0 ;  /* 0x2000003bff007230 */ /* 0x100fe40000004100 */
[----:B------:R-:W-:Y:S01]  /*6a90*/  FFMA R5, R49, R32, R5 ;  /* 0x0000002031057223 */ /* 0x000fe20000000005 */
[----:B------:R-:W-:Y:S01]  /*6aa0*/  HADD2.F32 R3, -RZ, R59.H1_H1 ;  /* 0x3000003bff037230 */ /* 0x000fe20000004100 */
[----:B------:R-:W-:Y:S01]  /*6ab0*/  F2FP.RELU.F16.F32.PACK_AB R53, R7, R6 ;  /* 0x000000060735723e */ /* 0x000fe200000008ff */
[----:B------:R-:W-:Y:S02]  /*6ac0*/  HADD2.F32 R6, -RZ, R83.H1_H1 ;  /* 0x30000053ff067230 */ /* 0x000fe40000004100 */
[C---:B------:R-:W-:Y:S01]  /*6ad0*/  FFMA R10, R49.reuse, R0, R10 ;  /* 0x00000000310a7223 */ /* 0x040fe2000000000a */
[--C-:B------:R-:W-:Y:S02]  /*6ae0*/  HADD2.F32 R0, -RZ, R64.reuse.H0_H0 ;  /* 0x20000040ff007230 */ /* 0x100fe40000004100 */
[----:B------:R-:W-:Y:S01]  /*6af0*/  FFMA R11, R49, R3, R11 ;  /* 0x00000003310b7223 */ /* 0x000fe2000000000b */
[----:B------:R-:W-:Y:S01]  /*6b00*/  F2FP.RELU.F16.F32.PACK_AB R54, R5, R4 ;  /* 0x000000040536723e */ /* 0x000fe200000008ff */
[----:B------:R-:W-:Y:S02]  /*6b10*/  HADD2.F32 R3, -RZ, R64.H1_H1 ;  /* 0x30000040ff037230 */ /* 0x000fe40000004100 */
[----:B------:R-:W-:Y:S01]  /*6b20*/  FFMA R8, R49, R0, R8 ;  /* 0x0000000031087223 */ /* 0x000fe20000000008 */
[--C-:B------:R-:W-:Y:S01]  /*6b30*/  HADD2.F32 R4, -RZ, R65.reuse.H0_H0 ;  /* 0x20000041ff047230 */ /* 0x100fe20000004100 */
[----:B------:R-:W-:Y:S01]  /*6b40*/  F2FP.RELU.F16.F32.PACK_AB R55, R11, R10 ;  /* 0x0000000a0b37723e */ /* 0x000fe200000008ff */
[----:B------:R-:W-:Y:S02]  /*6b50*/  HADD2.F32 R0, -RZ, R65.H1_H1 ;  /* 0x30000041ff007230 */ /* 0x000fe40000004100 */
[C---:B------:R-:W-:Y:S01]  /*6b60*/  FFMA R9, R49.reuse, R3, R9 ;  /* 0x0000000331097223 */ /* 0x040fe20000000009 */
[--C-:B------:R-:W-:Y:S02]  /*6b70*/  HADD2.F32 R3, -RZ, R66.reuse.H0_H0 ;  /* 0x20000042ff037230 */ /* 0x100fe40000004100 */
[C---:B------:R-:W-:Y:S01]  /*6b80*/  FFMA R14, R49.reuse, R4, R14 ;  /* 0x00000004310e7223 */ /* 0x040fe2000000000e */
[----:B------:R1:W-:Y:S01]  /*6b90*/  STS.128 [R112], R52 ;  /* 0x0000003470007388 */ /* 0x0003e20000000c00 */
[C---:B------:R-:W-:Y:S01]  /*6ba0*/  FFMA R15, R49.reuse, R0, R15 ;  /* 0x00000000310f7223 */ /* 0x040fe2000000000f */
[----:B------:R-:W-:Y:S02]  /*6bb0*/  HADD2.F32 R0, -RZ, R66.H1_H1 ;  /* 0x30000042ff007230 */ /* 0x000fe40000004100 */
[----:B------:R-:W-:Y:S01]  /*6bc0*/  FFMA R12, R49, R3, R12 ;  /* 0x00000003310c7223 */ /* 0x000fe2000000000c */
[--C-:B------:R-:W-:Y:S01]  /*6bd0*/  HADD2.F32 R4, -RZ, R67.reuse.H0_H0 ;  /* 0x20000043ff047230 */ /* 0x100fe20000004100 */
[----:B------:R-:W-:Y:S01]  /*6be0*/  F2FP.RELU.F16.F32.PACK_AB R8, R9, R8 ;  /* 0x000000080908723e */ /* 0x000fe200000008ff */
[--C-:B------:R-:W-:Y:S02]  /*6bf0*/  HADD2.F32 R3, -RZ, R72.reuse.H0_H0 ;  /* 0x20000048ff037230 */ /* 0x100fe40000004100 */
[C---:B------:R-:W-:Y:S01]  /*6c00*/  FFMA R13, R49.reuse, R0, R13 ;  /* 0x00000000310d7223 */ /* 0x040fe2000000000d */
[----:B------:R-:W-:Y:S02]  /*6c10*/  HADD2.F32 R0, -RZ, R67.H1_H1 ;  /* 0x30000043ff007230 */ /* 0x000fe40000004100 */
[----:B------:R-:W-:Y:S01]  /*6c20*/  FFMA R18, R49, R4, R18 ;  /* 0x0000000431127223 */ /* 0x000fe20000000012 */
[----:B------:R-:W-:Y:S01]  /*6c30*/  HADD2.F32 R4, -RZ, R72.H1_H1 ;  /* 0x30000048ff047230 */ /* 0x000fe20000004100 */
[----:B------:R-:W-:Y:S01]  /*6c40*/  F2FP.RELU.F16.F32.PACK_AB R9, R15, R14 ;  /* 0x0000000e0f09723e */ /* 0x000fe200000008ff */
[----:B------:R-:W-:Y:S02]  /*6c50*/  HADD2.F32 R5, -RZ, R83.H0_H0 ;  /* 0x20000053ff057230 */ /* 0x000fe40000004100 */
[C---:B------:R-:W-:Y:S01]  /*6c60*/  FFMA R19, R49.reuse, R0, R19 ;  /* 0x0000000031137223 */ /* 0x040fe20000000013 */
[--C-:B------:R-:W-:Y:S02]  /*6c70*/  HADD2.F32 R0, -RZ, R73.reuse.H0_H0 ;  /* 0x20000049ff007230 */ /* 0x100fe40000004100 */
[C---:B------:R-:W-:Y:S01]  /*6c80*/  FFMA R16, R49.reuse, R3, R16 ;  /* 0x0000000331107223 */ /* 0x040fe20000000010 */
[----:B------:R-:W-:Y:S01]  /*6c90*/  FFMA R17, R49, R4, R17 ;  /* 0x0000000431117223 */ /* 0x000fe20000000011 */
[----:B------:R-:W-:Y:S01]  /*6ca0*/  HADD2.F32 R3, -RZ, R73.H1_H1 ;  /* 0x30000049ff037230 */ /* 0x000fe20000004100 */
[----:B------:R-:W-:Y:S01]  /*6cb0*/  F2FP.RELU.F16.F32.PACK_AB R10, R13, R12 ;  /* 0x0000000c0d0a723e */ /* 0x000fe200000008ff */
[----:B------:R-:W-:Y:S01]  /*6cc0*/  FFMA R22, R49, R0, R22 ;  /* 0x0000000031167223 */ /* 0x000fe20000000016 */
[--C-:B------:R-:W-:Y:S01]  /*6cd0*/  HADD2.F32 R0, -RZ, R74.reuse.H0_H0 ;  /* 0x2000004aff007230 */ /* 0x100fe20000004100 */
[----:B------:R-:W-:Y:S01]  /*6ce0*/  F2FP.RELU.F16.F32.PACK_AB R11, R19, R18 ;  /* 0x00000012130b723e */ /* 0x000fe200000008ff */
[----:B------:R-:W-:Y:S01]  /*6cf0*/  FFMA R23, R49, R3, R23 ;  /* 0x0000000331177223 */ /* 0x000fe20000000017 */
[----:B------:R-:W-:Y:S01]  /*6d00*/  HADD2.F32 R3, -RZ, R74.H1_H1 ;  /* 0x3000004aff037230 */ /* 0x000fe20000004100 */
[----:B------:R-:W-:Y:S01]  /*6d10*/  F2FP.RELU.F16.F32.PACK_AB R16, R17, R16 ;  /* 0x000000101110723e */ /* 0x000fe200000008ff */
[C---:B------:R-:W-:Y:S01]  /*6d20*/  FFMA R20, R49.reuse, R0, R20 ;  /* 0x0000000031147223 */ /* 0x040fe20000000014 */
[----:B------:R1:W-:Y:S01]  /*6d30*/  STS.128 [R110+0x10], R8 ;  /* 0x000010086e007388 */ /* 0x0003e20000000c00 */
[--C-:B------:R-:W-:Y:S02]  /*6d40*/  HADD2.F32 R4, -RZ, R75.reuse.H0_H0 ;  /* 0x2000004bff047230 */ /* 0x100fe40000004100 */
[----:B------:R-:W-:Y:S01]  /*6d50*/  FFMA R21, R49, R3, R21 ;  /* 0x0000000331157223 */ /* 0x000fe20000000015 */
[----:B------:R-:W-:Y:S01]  /*6d60*/  HADD2.F32 R0, -RZ, R75.H1_H1 ;  /* 0x3000004bff007230 */ /* 0x000fe20000004100 */
[----:B------:R-:W-:Y:S01]  /*6d70*/  F2FP.RELU.F16.F32.PACK_AB R17, R23, R22 ;  /* 0x000000161711723e */ /* 0x000fe200000008ff */
[--C-:B------:R-:W-:Y:S02]  /*6d80*/  HADD2.F32 R3, -RZ, R80.reuse.H0_H0 ;  /* 0x20000050ff037230 */ /* 0x100fe40000004100 */
[C---:B------:R-:W-:Y:S01]  /*6d90*/  FFMA R26, R49.reuse, R4, R26 ;  /* 0x00000004311a7223 */ /* 0x040fe2000000001a */
[--C-:B------:R-:W-:Y:S02]  /*6da0*/  HADD2.F32 R4, -RZ, R81.reuse.H0_H0 ;  /* 0x20000051ff047230 */ /* 0x100fe40000004100 */
[C---:B------:R-:W-:Y:S01]  /*6db0*/  FFMA R27, R49.reuse, R0, R27 ;  /* 0x00000000311b7223 */ /* 0x040fe2000000001b */
[----:B------:R-:W-:Y:S02]  /*6dc0*/  HADD2.F32 R0, -RZ, R80.H1_H1 ;  /* 0x30000050ff007230 */ /* 0x000fe40000004100 */
[----:B------:R-:W-:Y:S01]  /*6dd0*/  FFMA R24, R49, R3, R24 ;  /* 0x0000000331187223 */ /* 0x000fe20000000018 */
[--C-:B------:R-:W-:Y:S01]  /*6de0*/  HADD2.F32 R3, -RZ, R82.reuse.H0_H0 ;  /* 0x20000052ff037230 */ /* 0x100fe20000004100 */
[----:B------:R-:W-:Y:S01]  /*6df0*/  F2FP.RELU.F16.F32.PACK_AB R18, R21, R20 ;  /* 0x000000141512723e */ /* 0x000fe200000008ff */
[C---:B------:R-:W-:Y:S01]  /*6e00*/  FFMA R25, R49.reuse, R0, R25 ;  /* 0x0000000031197223 */ /* 0x040fe20000000019 */
[----:B------:R-:W-:Y:S02]  /*6e10*/  HADD2.F32 R0, -RZ, R81.H1_H1 ;  /* 0x30000051ff007230 */ /* 0x000fe40000004100 */
[----:B------:R-:W-:Y:S01]  /*6e20*/  FFMA R30, R49, R4, R30 ;  /* 0x00000004311e7223 */ /* 0x000fe2000000001e */
[----:B------:R-:W-:Y:S01]  /*6e30*/  HADD2.F32 R4, -RZ, R82.H1_H1 ;  /* 0x30000052ff047230 */ /* 0x000fe20000004100 */
[----:B------:R-:W-:Y:S01]  /*6e40*/  F2FP.RELU.F16.F32.PACK_AB R19, R27, R26 ;  /* 0x0000001a1b13723e */ /* 0x000fe200000008ff */
[C---:B------:R-:W-:Y:S01]  /*6e50*/  FFMA R31, R49.reuse, R0, R31 ;  /* 0x00000000311f7223 */ /* 0x040fe2000000001f */
[C---:B------:R-:W-:Y:S02]  /*6e60*/  FFMA R28, R49.reuse, R3, R28 ;  /* 0x00000003311c7223 */ /* 0x040fe4000000001c */
[C---:B------:R-:W-:Y:S01]  /*6e70*/  FFMA R29, R49.reuse, R4, R29 ;  /* 0x00000004311d7223 */ /* 0x040fe2000000001d */
[----:B------:R1:W-:Y:S01]  /*6e80*/  STS.128 [R109+0x20], R16 ;  /* 0x000020106d007388 */ /* 0x0003e20000000c00 */
[C---:B------:R-:W-:Y:S01]  /*6e90*/  FFMA R34, R49.reuse, R5, R34 ;  /* 0x0000000531227223 */ /* 0x040fe20000000022 */
[----:B------:R-:W-:Y:S01]  /*6ea0*/  FFMA R35, R49, R6, R35 ;  /* 0x0000000631237223 */ /* 0x000fe20000000023 */
[----:B------:R-:W-:Y:S02]  /*6eb0*/  F2FP.RELU.F16.F32.PACK_AB R24, R25, R24 ;  /* 0x000000181918723e */ /* 0x000fe400000008ff */
[----:B------:R-:W-:Y:S02]  /*6ec0*/  F2FP.RELU.F16.F32.PACK_AB R25, R31, R30 ;  /* 0x0000001e1f19723e */ /* 0x000fe400000008ff */
[----:B------:R-:W-:Y:S02]  /*6ed0*/  F2FP.RELU.F16.F32.PACK_AB R26, R29, R28 ;  /* 0x0000001c1d1a723e */ /* 0x000fe400000008ff */
[----:B------:R-:W-:Y:S05]  /*6ee0*/  F2FP.RELU.F16.F32.PACK_AB R27, R35, R34 ;  /* 0x00000022231b723e */ /* 0x000fea00000008ff */
[----:B------:R1:W-:Y:S01]  /*6ef0*/  STS.128 [R119+0x30], R24 ;  /* 0x0000301877007388 */ /* 0x0003e20000000c00 */
[----:B------:R-:W-:Y:S01]  /*6f00*/  @!PT LDS RZ, [RZ] ;  /* 0x00000000fffff984 */ /* 0x000fe20000000800 */
[----:B------:R-:W-:Y:S01]  /*6f10*/  @!PT LDS RZ, [RZ] ;  /* 0x00000000fffff984 */ /* 0x000fe20000000800 */
[----:B------:R-:W-:Y:S01]  /*6f20*/  @!PT LDS RZ, [RZ] ;  /* 0x00000000fffff984 */ /* 0x000fe20000000800 */
[----:B------:R-:W-:Y:S01]  /*6f30*/  @!PT LDS RZ, [RZ] ;  /* 0x00000000fffff984 */ /* 0x000fe20000000800 */
[----:B------:R2:W-:Y:S07]  /*6f40*/  MEMBAR.ALL.CTA ;  /* 0x0000000000007992 */ /* 0x0005ee0000008000 */
[----:B--2---:R-:W2:Y:S02]  /*6f50*/  FENCE.VIEW.ASYNC.S ;  /* 0x00000000000073c6 */ /* 0x004ea40000000000 */
[----:B--2---:R-:W-:Y:S06]  /*6f60*/  BAR.SYNC.DEFER_BLOCKING 0x1, 0x80 ;  /* 0x0042000000007b1d */ /* 0x004fec0000010000 */
[----:B------:R-:W-:Y:S05]  /*6f70*/  @P0 BRA `(.L_x_123) ;  /* 0x0000000000280947 */ /* 0x000fea0003800000 */
[----:B------:R-:W-:Y:S02]  /*6f80*/  UIADD3 UR4, UPT, UPT, UR41, 0x200, URZ ;  /* 0x0000020029047890 */ /* 0x000fe4000fffe0ff */
[----:B------:R-:W-:Y:S01]  /*6f90*/  UIADD3 UR6, UP0, UPT, UR52, 0x680, URZ ;  /* 0x0000068034067890 */ /* 0x000fe2000ff1e0ff */
[----:B------:R-:W-:Y:S03]  /*6fa0*/  UMOV UR39, UR44 ;  /* 0x0000002c00277c82 */ /* 0x000fe60008000000 */
[----:B------:R-:W-:Y:S01]  /*6fb0*/  MOV R104, UR4 ;  /* 0x0000000400687c02 */ /* 0x000fe20008000f00 */
[----:B------:R-:W-:Y:S03]  /*6fc0*/  UIADD3.X UR7, UPT, UPT, URZ, UR53, URZ, UP0, !UPT ;  /* 0x00000035ff077290 */ /* 0x000fe600087fe4ff */
[----:B------:R-:W-:Y:S11]  /*6fd0*/  R2UR UR36, R104 ;  /* 0x00000000682472ca */ /* 0x000ff600000e0000 */
[----:B------:R-:W-:Y:S02]  /*6fe0*/  @!UPT UIADD3 URZ, UPT, UPT, URZ, URZ, URZ ;  /* 0x000000fffffff290 */ /* 0x000fe4000fffe0ff */
[----:B------:R2:W-:Y:S01]  /*6ff0*/  UTMASTG.3D [UR36], [UR6] ;  /* 0x00000024060073b5 */ /* 0x0005e20008010000 */
[----:B------:R0:W-:Y:S01]  /*7000*/  UTMACMDFLUSH ;  /* 0x00000000000079b7 */ /* 0x0001e20000000000 */
[----:B--2---:R-:W-:Y:S04]  /*7010*/  DEPBAR.LE SB0, 0x1 ;  /* 0x000080400000791a */ /* 0x004fe80000000000 */
.L_x_123:
[----:B------:R-:W-:Y:S05]  /*7020*/  BSYNC.RECONVERGENT B0 ;  /* 0x0000000000007941 */ /* 0x000fea0003800200 */
.L_x_122:
[----:B------:R-:W-:Y:S01]  /*7030*/  BAR.SYNC.DEFER_BLOCKING 0x1, 0x80 ;  /* 0x0042000000007b1d */ /* 0x000fe20000010000 */
[----:B------:R-:W-:Y:S01]  /*7040*/  ISETP.NE.AND P1, PT, R117, RZ, PT ;  /* 0x000000ff7500720c */ /* 0x000fe20003f25270 */
[----:B------:R-:W-:Y:S01]  /*7050*/  UISETP.NE.AND UP0, UPT, UR50, URZ, UPT ;  /* 0x000000ff3200728c */ /* 0x000fe2000bf05270 */
[----:B------:R-:W-:Y:S11]  /*7060*/  LEA R3, R60, UR41, 0x3 ;  /* 0x000000293c037c11 */ /* 0x000ff6000f8e18ff */
[----:B------:R-:W-:Y:S01]  /*7070*/  @!P1 SHF.L.U32 R4, R108, 0x1f, RZ ;  /* 0x0000001f6c049819 */ /* 0x000fe200000006ff */
[----:B------:R-:W-:Y:S06]  /*7080*/  BRA.U !UP0, `(.L_x_124) ;  /* 0x0000000108247547 */ /* 0x000fec000b800000 */
[----:B------:R-:W-:Y:S01]  /*7090*/  IMAD.U32 R5, RZ, RZ, UR51 ;  /* 0x00000033ff057e24 */ /* 0x000fe2000f8e00ff */
[----:B------:R-:W-:Y:S01]  /*70a0*/  MOV R0, UR45 ;  /* 0x0000002d00007c02 */ /* 0x000fe20008000f00 */
[----:B------:R-:W-:Y:S03]  /*70b0*/  UIADD3 UR51, UPT, UPT, UR51, 0x1, URZ ;  /* 0x0000000133337890 */ /* 0x000fe6000fffe0ff */
[----:B------:R-:W-:Y:S01]  /*70c0*/  @!P1 LEA R5, R5, UR41, 0x3 ;  /* 0x0000002905059c11 */ /* 0x000fe2000f8e18ff */
[----:B------:R-:W-:Y:S04]  /*70d0*/  UISETP.NE.AND UP0, UPT, UR51, 0x4, UPT ;  /* 0x000000043300788c */ /* 0x000fe8000bf05270 */
[----:B------:R-:W-:Y:S01]  /*70e0*/  @!P1 VIADD R5, R5, 0xa0 ;  /* 0x000000a005059836 */ /* 0x000fe20000000000 */
[----:B------:R-:W-:Y:S04]  /*70f0*/  USEL UR51, UR51, URZ, UP0 ;  /* 0x000000ff33337287 */ /* 0x000fe80008000000 */
[----:B------:R-:W-:Y:S04]  /*7100*/  @!P1 PRMT R0, R0, 0x654, R5 ;  /* 0x0000065400009816 */ /* 0x000fe80000000005 */
[----:B------:R2:W-:Y:S04]  /*7110*/  @!P1 SYNCS.ARRIVE.TRANS64.RED.A1T0 RZ, [R0+URZ], RZ ;  /* 0x000000ff00ff99a7 */ /* 0x0005e800081004ff */
.L_x_124:
[----:B------:R-:W3:Y:S01]  /*7120*/  @!P1 SYNCS.PHASECHK.TRANS64.TRYWAIT P0, [R3+URZ+0x80], R4 ;  /* 0x00008004030095a7 */ /* 0x000ee200080011ff */
[----:B------:R-:W-:Y:S01]  /*7130*/  BSSY B1, `(.L_x_125) ;  /* 0x0000016000017945 */ /* 0x000fe20003800000 */
[----:B---3--:R-:W-:Y:S03]  /*7140*/  @!P1 SEL R61, RZ, 0x1, !P0 ;  /* 0x00000001ff3d9807 */ /* 0x008fe60004000000 */
[----:B------:R-:W-:Y:S05]  /*7150*/  @P1 BRA `(.L_x_126) ;  /* 0x00000000004c1947 */ /* 0x000fea0003800000 */
[----:B------:R-:W-:Y:S01]  /*7160*/  ISETP.NE.AND P0, PT, R61, RZ, PT ;  /* 0x000000ff3d00720c */ /* 0x000fe20003f05270 */
[----:B------:R-:W-:Y:S01]  /*7170*/  BSSY B0, `(.L_x_127) ;  /* 0x000000b000007945 */ /* 0x000fe20003800000 */
[----:B------:R-:W-:Y:S11]  /*7180*/  ISETP.NE.AND P1, PT, R62, RZ, PT ;  /* 0x000000ff3e00720c */ /* 0x000ff60003f25270 */
[----:B------:R-:W-:Y:S02]  /*7190*/  @!UPT UIADD3 URZ, UPT, UPT, URZ, URZ, URZ ;  /* 0x000000fffffff290 */ /* 0x000fe4000fffe0ff */
[C---:B------:R-:W-:Y:S01]  /*71a0*/  @P1 IMAD R7, R60.reuse, 0x2000, R112 ;  /* 0x000020003c071824 */ /* 0x040fe200078e0270 */
[C---:B------:R-:W-:Y:S01]  /*71b0*/  @P1 LEA R5, R60.reuse, R109, 0xd ;  /* 0x0000006d3c051211 */ /* 0x040fe200078e68ff */
[C---:B------:R-:W-:Y:S02]  /*71c0*/  @P1 IMAD R6, R60.reuse, 0x2000, R110 ;  /* 0x000020003c061824 */ /* 0x040fe400078e026e */
[----:B------:R-:W-:Y:S01]  /*71d0*/  @P1 IMAD R4, R60, 0x2000, R119 ;  /* 0x000020003c041824 */ /* 0x000fe200078e0277 */
[----:B------:R-:W-:Y:S06]  /*71e0*/  @P0 BRA `(.L_x_128) ;  /* 0x00000000000c0947 */ /* 0x000fec0003800000 */
[----:B--2---:R-:W-:Y:S04]  /*71f0*/  SHF.L.U32 R0, R108, 0x1f, RZ ;  /* 0x0000001f6c007819 */ /* 0x004fe800000006ff */
[----:B------:R-:W2:Y:S02]  /*7200*/  SYNCS.PHASECHK.TRANS64.TRYWAIT P0, [R3+URZ+0x80], R0 ;  /* 0x00008000030075a7 */ /* 0x000ea400080011ff */
[----:B--2---:R-:W-:Y:S05]  /*7210*/  @!P0 BRA `(.L_x_129) ;  /* 0x0000003400188947 */ /* 0x004fea0003800000 */
.L_x_128:
[----:B------:R-:W-:Y:S05]  /*7220*/  BSYNC B0 ;  /* 0x0000000000007941 */ /* 0x000fea0003800000 */
.L_x_127:
[----:B------:R-:W-:Y:S02]  /*7230*/  ISETP.NE.AND P0, PT, R62, RZ, PT ;  /* 0x000000ff3e00720c */ /* 0x000fe40003f05270 */
[----:B------:R-:W-:Y:S11]  /*7240*/  IADD3 R60, PT, PT, R60, 0x1, RZ ;  /* 0x000000013c3c7810 */ /* 0x000ff60007ffe0ff */
[----:B------:R3:W1:Y:S04]  /*7250*/  @P0 LDS.128 R56, [R7] ;  /* 0x0000000007380984 */ /* 0x0006680000000c00 */
[----:B------:R3:W1:Y:S04]  /*7260*/  @P0 LDS.128 R64, [R6+0x10] ;  /* 0x0000100006400984 */ /* 0x0006680000000c00 */
[----:B------:R3:W1:Y:S04]  /*7270*/  @P0 LDS.128 R72, [R5+0x20] ;  /* 0x0000200005480984 */ /* 0x0006680000000c00 */
[----:B------:R3:W1:Y:S02]  /*7280*/  @P0 LDS.128 R80, [R4+0x30] ;  /* 0x0000300004500984 */ /* 0x0006640000000c00 */
.L_x_126:
[----:B------:R-:W-:Y:S05]  /*7290*/  BSYNC B1 ;  /* 0x0000000000017941 */ /* 0x000fea0003800000 */
.L_x_125:
[----:B--2---:R-:W-:Y:S05]  /*72a0*/  VIADD R0, R51, 0x20 ;  /* 0x0000002033007836 */ /* 0x004fea0000000000 */
[----:B------:R-:W-:Y:S04]  /*72b0*/  SHF.R.U32.HI R0, RZ, 0x15, R0 ;  /* 0x00000015ff007819 */ /* 0x000fe80000011600 */
[----:B------:R-:W-:Y:S11]  /*72c0*/  LOP3.LUT P0, RZ, R0, 0x3, R103, 0x48, !PT ;  /* 0x0000000300ff7812 */ /* 0x000ff60007804867 */
[----:B------:R-:W-:Y:S02]  /*72d0*/  @!UPT UIADD3 URZ, UPT, UPT, URZ, URZ, URZ ;  /* 0x000000fffffff290 */ /* 0x000fe4000fffe0ff */
[----:B------:R-:W-:Y:S05]  /*72e0*/  @!P0 BRA `(.L_x_130) ;  /* 0x0000000000408947 */ /* 0x000fea0003800000 */
[----:B------:R-:W3:Y:S01]  /*72f0*/  LDCU.64 UR8, c[0x4][0x70] ;  /* 0x01000e00ff0877ac */ /* 0x000ee20008000a00 */
[----:B------:R-:W-:Y:S01]  /*7300*/  MOV R15, 0x0 ;  /* 0x00000000000f7802 */ /* 0x000fe20000000f00 */
[----:B------:R-:W-:Y:S02]  /*7310*/  HFMA2 R12, -RZ, RZ, 0, 5.9604644775390625e-08 ;  /* 0x00000001ff0c7431 */ /* 0x000fe400000001ff */
[----:B-1----:R-:W-:Y:S02]  /*7320*/  IMAD.MOV.U32 R8, RZ, RZ, 0x192 ;  /* 0x00000192ff087424 */ /* 0x002fe400078e00ff */
[----:B------:R-:W-:Y:S01]  /*7330*/  IMAD.MOV.U32 R13, RZ, RZ, RZ ;  /* 0x000000ffff0d7224 */ /* 0x000fe200078e00ff */
[----:B------:R-:W1:Y:S01]  /*7340*/  LDCU.64 UR6, c[0x4][0x78] ;  /* 0x01000f00ff0677ac */ /* 0x000e620008000a00 */
[----:B------:R-:W2:Y:S01]  /*7350*/  LDC.64 R14, c[0x4][R15] ;  /* 0x010000000f0e7b82 */ /* 0x000ea20000000a00 */
[----:B------:R-:W5:Y:S01]  /*7360*/  LDCU.64 UR4, c[0x4][0x10] ;  /* 0x01000200ff0477ac */ /* 0x000f620008000a00 */
[----:B---3--:R-:W-:Y:S01]  /*7370*/  MOV R5, UR9 ;  /* 0x0000000900057c02 */ /* 0x008fe20008000f00 */
[----:B------:R-:W-:Y:S01]  /*7380*/  IMAD.U32 R4, RZ, RZ, UR8 ;  /* 0x00000008ff047e24 */ /* 0x000fe2000f8e00ff */
[----:B-1----:R-:W-:Y:S01]  /*7390*/  MOV R7, UR7 ;  /* 0x0000000700077c02 */ /* 0x002fe20008000f00 */
[----:B------:R-:W-:Y:S01]  /*73a0*/  IMAD.U32 R6, RZ, RZ, UR6 ;  /* 0x00000006ff067e24 */ /* 0x000fe2000f8e00ff */
[----:B-----5:R-:W-:Y:S01]  /*73b0*/  MOV R11, UR5 ;  /* 0x00000005000b7c02 */ /* 0x020fe20008000f00 */
[----:B------:R-:W-:Y:S02]  /*73c0*/  IMAD.U32 R10, RZ, RZ, UR4 ;  /* 0x00000004ff0a7e24 */ /* 0x000fe4000f8e00ff */
[----:B------:R-:W-:Y:S07]  /*73d0*/  LEPC R20, `(.L_x_130) ;  /* 0x000000001014794e */ /* 0x000fee0000000000 */
[----:B--2-4-:R-:W-:Y:S05]  /*73e0*/  CALL.ABS.NOINC R14 ;  /* 0x000000000e007343 */ /* 0x014fea0003c00000 */
.L_x_130:
[----:B------:R-:W-:Y:S05]  /*73f0*/  WARPSYNC.ALL ;  /* 0x0000000000007948 */ /* 0x000fea0003800000 */
[----:B------:R-:W-:Y:S01]  /*7400*/  R2UR UR4, R51 ;  /* 0x00000000330472ca */ /* 0x000fe200000e0000 */
[--C-:B-1----:R-:W-:Y:S01]  /*7410*/  HADD2.F32 R48, -RZ, R56.reuse.H0_H0 ;  /* 0x20000038ff307230 */ /* 0x102fe20000004100 */
[----:B------:R-:W-:Y:S01]  /*7420*/  ISETP.NE.AND P6, PT, R117, RZ, PT ;  /* 0x000000ff7500720c */ /* 0x000fe20003fc5270 */
[----:B------:R-:W-:Y:S01]  /*7430*/  BSSY.RECONVERGENT B0, `(.L_x_131) ;  /* 0x000008e000007945 */ /* 0x000fe20003800200 */
[----:B------:R-:W-:Y:S02]  /*7440*/  MOV R50, UR51 ;  /* 0x0000003300327c02 */ /* 0x000fe40008000f00 */
[----:B------:R-:W-:Y:S02]  /*7450*/  MOV R52, UR45 ;  /* 0x0000002d00347c02 */ /* 0x000fe40008000f00 */
[----:B------:R-:W-:Y:S05]  /*7460*/  ISETP.NE.AND P0, PT, R114, RZ, PT ;  /* 0x000000ff7200720c */ /* 0x000fea0003f05270 */
[----:B---3--:R-:W1:Y:S02]  /*7470*/  LDTM.x32 R4, tmem[UR4+0x20] ;  /* 0x00002004000479ee */ /* 0x008e6400082c0000 */
[----:B------:R-:W-:Y:S04]  /*7480*/  @!P6 LEA R50, R50, UR41, 0x3 ;  /* 0x000000293232ec11 */ /* 0x000fe8000f8e18ff */
[----:B------:R-:W-:Y:S01]  /*7490*/  @!P6 IADD3 R50, PT, PT, R50, 0xa0, RZ ;  /* 0x000000a03232e810 */ /* 0x000fe20007ffe0ff */
[C-C-:B-1----:R-:W-:Y:S01]  /*74a0*/  FFMA R0, R47.reuse, R4, R2.reuse ;  /* 0x000000042f007223 */ /* 0x142fe20000000002 */
        /* <DEDUP_REMOVED lines=28> */
[----:B------:R-:W-:Y:S02]  /*7670*/  HADD2.F32 R32, -RZ, R56.H1_H1 ;  /* 0x30000038ff207230 */ /* 0x000fe40000004100 */
[C-C-:B------:R-:W-:Y:S01]  /*7680*/  FFMA R29, R47.reuse, R33, R2.reuse ;  /* 0x000000212f1d7223 */ /* 0x140fe20000000002 */
[--C-:B------:R-:W-:Y:S02]  /*7690*/  HADD2.F32 R33, -RZ, R57.reuse.H0_H0 ;  /* 0x20000039ff217230 */ /* 0x100fe40000004100 */
[C-C-:B------:R-:W-:Y:S01]  /*76a0*/  FFMA R34, R47.reuse, R34, R2.reuse ;  /* 0x000000222f227223 */ /* 0x140fe20000000002 */
[----:B------:R-:W-:Y:S01]  /*76b0*/  FFMA R35, R47, R35, R2 ;  /* 0x000000232f237223 */ /* 0x000fe20000000002 */
[C---:B------:R-:W-:Y:S01]  /*76c0*/  FFMA R0, R49.reuse, R48, R0 ;  /* 0x0000003031007223 */ /* 0x040fe20000000000 */
[C---:B------:R-:W-:Y:S01]  /*76d0*/  FFMA R3, R49.reuse, R32, R3 ;  /* 0x0000002031037223 */ /* 0x040fe20000000003 */
[----:B------:R-:W-:Y:S01]  /*76e0*/  HADD2.F32 R32, -RZ, R57.H1_H1 ;  /* 0x30000039ff207230 */ /* 0x000fe20000004100 */
[----:B------:R-:W-:Y:S01]  /*76f0*/  @!P6 PRMT R48, R52, 0x654, R50 ;  /* 0x000006543430e816 */ /* 0x000fe20000000032 */
[----:B------:R-:W-:Y:S01]  /*7700*/  FFMA R6, R49, R33, R6 ;  /* 0x0000002131067223 */ /* 0x000fe20000000006 */
[--C-:B------:R-:W-:Y:S01]  /*7710*/  HADD2.F32 R33, -RZ, R58.reuse.H0_H0 ;  /* 0x2000003aff217230 */ /* 0x100fe20000004100 */
[----:B------:R-:W-:Y:S01]  /*7720*/  F2FP.RELU.F16.F32.PACK_AB R52, R3, R0 ;  /* 0x000000000334723e */ /* 0x000fe200000008ff */
[----:B------:R-:W-:Y:S02]  /*7730*/  HADD2.F32 R0, -RZ, R58.H1_H1 ;  /* 0x3000003aff007230 */ /* 0x000fe40000004100 */
[C---:B------:R-:W-:Y:S01]  /*7740*/  FFMA R7, R49.reuse, R32, R7 ;  /* 0x0000002031077223 */ /* 0x040fe20000000007 */
[--C-:B------:R-:W-:Y:S02]  /*7750*/  HADD2.F32 R3, -RZ, R59.reuse.H0_H0 ;  /* 0x2000003bff037230 */ /* 0x100fe40000004100 */
[C---:B------:R-:W-:Y:S01]  /*7760*/  FFMA R4, R49.reuse, R33, R4 ;  /* 0x0000002131047223 */ /* 0x040fe20000000004 */
[----:B------:R-:W-:Y:S02]  /*7770*/  HADD2.F32 R32, -RZ, R59.H1_H1 ;  /* 0x3000003bff207230 */ /* 0x000fe40000004100 */
[C---:B------:R-:W-:Y:S01]  /*7780*/  FFMA R5, R49.reuse, R0, R5 ;  /* 0x0000000031057223 */ /* 0x040fe20000000005 */
[--C-:B------:R-:W-:Y:S02]  /*7790*/  HADD2.F32 R0, -RZ, R64.reuse.H0_H0 ;  /* 0x20000040ff007230 */ /* 0x100fe40000004100 */
[C---:B------:R-:W-:Y:S01]  /*77a0*/  FFMA R10, R49.reuse, R3, R10 ;  /* 0x00000003310a7223 */ /* 0x040fe2000000000a */
[----:B------:R-:W-:Y:S02]  /*77b0*/  HADD2.F32 R3, -RZ, R64.H1_H1 ;  /* 0x30000040ff037230 */ /* 0x000fe40000004100 */
[----:B------:R-:W-:Y:S01]  /*77c0*/  FFMA R11, R49, R32, R11 ;  /* 0x00000020310b7223 */ /* 0x000fe2000000000b */
[----:B------:R-:W-:Y:S01]  /*77d0*/  F2FP.RELU.F16.F32.PACK_AB R54, R5, R4 ;  /* 0x000000040536723e */ /* 0x000fe200000008ff */
[C---:B------:R-:W-:Y:S01]  /*77e0*/  FFMA R8, R49.reuse, R0, R8 ;  /* 0x0000000031087223 */ /* 0x040fe20000000008 */
[--C-:B------:R-:W-:Y:S02]  /*77f0*/  HADD2.F32 R4, -RZ, R65.reuse.H0_H0 ;  /* 0x20000041ff047230 */ /* 0x100fe40000004100 */
[----:B------:R-:W-:Y:S01]  /*7800*/  FFMA R9, R49, R3, R9 ;  /* 0x0000000331097223 */ /* 0x000fe20000000009 */
[----:B------:R-:W-:Y:S01]  /*7810*/  HADD2.F32 R0, -RZ, R65.H1_H1 ;  /* 0x30000041ff007230 */ /* 0x000fe20000004100 */
[----:B------:R-:W-:Y:S01]  /*7820*/  F2FP.RELU.F16.F32.PACK_AB R53, R7, R6 ;  /* 0x000000060735723e */ /* 0x000fe200000008ff */
[--C-:B------:R-:W-:Y:S02]  /*7830*/  HADD2.F32 R3, -RZ, R66.reuse.H0_H0 ;  /* 0x20000042ff037230 */ /* 0x100fe40000004100 */
[C---:B------:R-:W-:Y:S01]  /*7840*/  FFMA R14, R49.reuse, R4, R14 ;  /* 0x00000004310e7223 */ /* 0x040fe2000000000e */
[----:B------:R-:W-:Y:S02]  /*7850*/  HADD2.F32 R4, -RZ, R66.H1_H1 ;  /* 0x30000042ff047230 */ /* 0x000fe40000004100 */
[C---:B------:R-:W-:Y:S01]  /*7860*/  FFMA R15, R49.reuse, R0, R15 ;  /* 0x00000000310f7223 */ /* 0x040fe2000000000f */
[--C-:B------:R-:W-:Y:S02]  /*7870*/  HADD2.F32 R0, -RZ, R67.reuse.H0_H0 ;  /* 0x20000043ff007230 */ /* 0x100fe40000004100 */
[C---:B------:R-:W-:Y:S01]  /*7880*/  FFMA R12, R49.reuse, R3, R12 ;  /* 0x00000003310c7223 */ /* 0x040fe2000000000c */
[----:B------:R-:W-:Y:S02]  /*7890*/  HADD2.F32 R3, -RZ, R67.H1_H1 ;  /* 0x30000043ff037230 */ /* 0x000fe40000004100 */
[C---:B------:R-:W-:Y:S01]  /*78a0*/  FFMA R13, R49.reuse, R4, R13 ;  /* 0x00000004310d7223 */ /* 0x040fe2000000000d */
[----:B------:R-:W-:Y:S02]  /*78b0*/  HADD2.F32 R4, -RZ, R73.H0_H0 ;  /* 0x20000049ff047230 */ /* 0x000fe40000004100 */
[C---:B------:R-:W-:Y:S01]  /*78c0*/  FFMA R18, R49.reuse, R0, R18 ;  /* 0x0000000031127223 */ /* 0x040fe20000000012 */
[--C-:B------:R-:W-:Y:S02]  /*78d0*/  HADD2.F32 R0, -RZ, R72.reuse.H0_H0 ;  /* 0x20000048ff007230 */ /* 0x100fe40000004100 */
[----:B------:R-:W-:Y:S01]  /*78e0*/  FFMA R19, R49, R3, R19 ;  /* 0x0000000331137223 */ /* 0x000fe20000000013 */
[----:B------:R-:W-:Y:S01]  /*78f0*/  HADD2.F32 R3, -RZ, R72.H1_H1 ;  /* 0x30000048ff037230 */ /* 0x000fe20000004100 */
[----:B------:R-:W-:Y:S01]  /*7900*/  F2FP.RELU.F16.F32.PACK_AB R55, R11, R10 ;  /* 0x0000000a0b37723e */ /* 0x000fe200000008ff */
[----:B------:R-:W-:Y:S02]  /*7910*/  HADD2.F32 R5, -RZ, R81.H0_H0 ;  /* 0x20000051ff057230 */ /* 0x000fe40000004100 */
[C---:B------:R-:W-:Y:S01]  /*7920*/  FFMA R16, R49.reuse, R0, R16 ;  /* 0x0000000031107223 */ /* 0x040fe20000000010 */
[----:B------:R-:W-:Y:S02]  /*7930*/  HADD2.F32 R0, -RZ, R73.H1_H1 ;  /* 0x30000049ff007230 */ /* 0x000fe40000004100 */
[C---:B------:R-:W-:Y:S01]  /*7940*/  FFMA R17, R49.reuse, R3, R17 ;  /* 0x0000000331117223 */ /* 0x040fe20000000011 */
[----:B------:R1:W-:Y:S01]  /*7950*/  STS.128 [R112+0x2000], R52 ;  /* 0x0020003470007388 */ /* 0x0003e20000000c00 */
[C---:B------:R-:W-:Y:S01]  /*7960*/  FFMA R22, R49.reuse, R4, R22 ;  /* 0x0000000431167223 */ /* 0x040fe20000000016 */
        /* <DEDUP_REMOVED lines=10> */
[----:B------:R-:W-:Y:S01]  /*7a10*/  HADD2.F32 R4, -RZ, R80.H1_H1 ;  /* 0x30000050ff047230 */ /* 0x000fe20000004100 */
[----:B------:R-:W-:Y:S01]  /*7a20*/  F2FP.RELU.F16.F32.PACK_AB R9, R15, R14 ;  /* 0x0000000e0f09723e */ /* 0x000fe200000008ff */
[----:B------:R-:W-:Y:S01]  /*7a30*/  HADD2.F32 R6, -RZ, R83.H1_H1 ;  /* 0x30000053ff067230 */ /* 0x000fe20000004100 */
[----:B------:R-:W-:Y:S01]  /*7a40*/  F2FP.RELU.F16.F32.PACK_AB R10, R13, R12 ;  /* 0x0000000c0d0a723e */ /* 0x000fe200000008ff */
[----:B------:R-:W-:Y:S01]  /*7a50*/  FFMA R27, R49, R0, R27 ;  /* 0x00000000311b7223 */ /* 0x000fe2000000001b */
[----:B------:R-:W-:Y:S01]  /*7a60*/  F2FP.RELU.F16.F32.PACK_AB R11, R19, R18 ;  /* 0x00000012130b723e */ /* 0x000fe200000008ff */
[C---:B------:R-:W-:Y:S01]  /*7a70*/  FFMA R24, R49.reuse, R3, R24 ;  /* 0x0000000331187223 */ /* 0x040fe20000000018 */
[----:B------:R-:W-:Y:S02]  /*7a80*/  HADD2.F32 R0, -RZ, R81.H1_H1 ;  /* 0x30000051ff007230 */ /* 0x000fe40000004100 */
[C---:B------:R-:W-:Y:S01]  /*7a90*/  FFMA R25, R49.reuse, R4, R25 ;  /* 0x0000000431197223 */ /* 0x040fe20000000019 */
[--C-:B------:R-:W-:Y:S01]  /*7aa0*/  HADD2.F32 R3, -RZ, R82.reuse.H0_H0 ;  /* 0x20000052ff037230 */ /* 0x100fe20000004100 */
[----:B------:R1:W-:Y:S01]  /*7ab0*/  STS.128 [R110+0x2010], R8 ;  /* 0x002010086e007388 */ /* 0x0003e20000000c00 */
[----:B------:R-:W-:Y:S01]  /*7ac0*/  FFMA R30, R49, R5, R30 ;  /* 0x00000005311e7223 */ /* 0x000fe2000000001e */
[----:B------:R-:W-:Y:S01]  /*7ad0*/  HADD2.F32 R4, -RZ, R82.H1_H1 ;  /* 0x30000052ff047230 */ /* 0x000fe20000004100 */
[----:B------:R-:W-:Y:S01]  /*7ae0*/  F2FP.RELU.F16.F32.PACK_AB R16, R17, R16 ;  /* 0x000000101110723e */ /* 0x000fe200000008ff */
[----:B------:R-:W-:Y:S02]  /*7af0*/  HADD2.F32 R5, -RZ, R83.H0_H0 ;  /* 0x20000053ff057230 */ /* 0x000fe40000004100 */
[----:B------:R-:W-:Y:S01]  /*7b00*/  FFMA R31, R49, R0, R31 ;  /* 0x00000000311f7223 */ /* 0x000fe2000000001f */
[----:B------:R-:W-:Y:S01]  /*7b10*/  F2FP.RELU.F16.F32.PACK_AB R17, R23, R22 ;  /* 0x000000161711723e */ /* 0x000fe200000008ff */
[----:B------:R-:W-:Y:S01]  /*7b20*/  FFMA R28, R49, R3, R28 ;  /* 0x00000003311c7223 */ /* 0x000fe2000000001c */
[----:B------:R-:W-:Y:S01]  /*7b30*/  F2FP.RELU.F16.F32.PACK_AB R18, R21, R20 ;  /* 0x000000141512723e */ /* 0x000fe200000008ff */
[----:B------:R-:W-:Y:S01]  /*7b40*/  FFMA R29, R49, R4, R29 ;  /* 0x00000004311d7223 */ /* 0x000fe2000000001d */
[----:B------:R-:W-:Y:S01]  /*7b50*/  F2FP.RELU.F16.F32.PACK_AB R19, R27, R26 ;  /* 0x0000001a1b13723e */ /* 0x000fe200000008ff */
[C---:B------:R-:W-:Y:S01]  /*7b60*/  FFMA R34, R49.reuse, R5, R34 ;  /* 0x0000000531227223 */ /* 0x040fe20000000022 */
[----:B------:R-:W-:Y:S01]  /*7b70*/  FFMA R35, R49, R6, R35 ;  /* 0x0000000631237223 */ /* 0x000fe20000000023 */
[----:B------:R-:W-:Y:S02]  /*7b80*/  F2FP.RELU.F16.F32.PACK_AB R24, R25, R24 ;  /* 0x000000181918723e */ /* 0x000fe400000008ff */
[----:B------:R1:W-:Y:S01]  /*7b90*/  STS.128 [R109+0x2020], R16 ;  /* 0x002020106d007388 */ /* 0x0003e20000000c00 */
[----:B------:R-:W-:Y:S02]  /*7ba0*/  F2FP.RELU.F16.F32.PACK_AB R25, R31, R30 ;  /* 0x0000001e1f19723e */ /* 0x000fe400000008ff */
[----:B------:R-:W-:Y:S02]  /*7bb0*/  F2FP.RELU.F16.F32.PACK_AB R26, R29, R28 ;  /* 0x0000001c1d1a723e */ /* 0x000fe400000008ff */
[----:B------:R-:W-:Y:S02]  /*7bc0*/  F2FP.RELU.F16.F32.PACK_AB R27, R35, R34 ;  /* 0x00000022231b723e */ /* 0x000fe400000008ff */
[----:B------:R-:W-:Y:S02]  /*7bd0*/  LEA R0, R60, UR41, 0x3 ;  /* 0x000000293c007c11 */ /* 0x000fe4000f8e18ff */
[----:B------:R-:W-:Y:S01]  /*7be0*/  @!P6 SHF.L.U32 R3, R108, 0x1f, RZ ;  /* 0x0000001f6c03e819 */ /* 0x000fe200000006ff */
        /* <DEDUP_REMOVED lines=9> */
[----:B------:R-:W-:Y:S02]  /*7c80*/  UIADD3 UR8, UP0, UPT, UR52, 0x680, URZ ;  /* 0x0000068034087890 */ /* 0x000fe4000ff1e0ff */
[----:B------:R-:W-:Y:S02]  /*7c90*/  UIADD3 UR5, UPT, UPT, UR37, 0x20, URZ ;  /* 0x0000002025057890 */ /* 0x000fe4000fffe0ff */
[----:B------:R-:W-:Y:S02]  /*7ca0*/  UIADD3 UR4, UPT, UPT, UR41, 0x2200, URZ ;  /* 0x0000220029047890 */ /* 0x000fe4000fffe0ff */
[----:B------:R-:W-:Y:S01]  /*7cb0*/  UIADD3.X UR9, UPT, UPT, URZ, UR53, URZ, UP0, !UPT ;  /* 0x00000035ff097290 */ /* 0x000fe200087fe4ff */
[----:B------:R-:W-:Y:S01]  /*7cc0*/  UMOV UR6, UR38 ;  /* 0x0000002600067c82 */ /* 0x000fe20008000000 */
[----:B------:R-:W-:Y:S07]  /*7cd0*/  UMOV UR7, UR44 ;  /* 0x0000002c00077c82 */ /* 0x000fee0008000000 */
[----:B------:R2:W-:Y:S01]  /*7ce0*/  UTMASTG.3D [UR4], [UR8] ;  /* 0x00000004080073b5 */ /* 0x0005e20008010000 */
[----:B------:R0:W-:Y:S01]  /*7cf0*/  UTMACMDFLUSH ;  /* 0x00000000000079b7 */ /* 0x0001e20000000000 */
[----:B--2---:R-:W-:Y:S04]  /*7d00*/  DEPBAR.LE SB0, 0x1 ;  /* 0x000080400000791a */ /* 0x004fe80000000000 */
.L_x_132:
[----:B------:R-:W-:Y:S05]  /*7d10*/  BSYNC.RECONVERGENT B0 ;  /* 0x0000000000007941 */ /* 0x000fea0003800200 */
.L_x_131:
[----:B------:R-:W-:Y:S01]  /*7d20*/  BAR.SYNC.DEFER_BLOCKING 0x1, 0x80 ;  /* 0x0042000000007b1d */ /* 0x000fe20000010000 */
[----:B------:R-:W-:Y:S04]  /*7d30*/  UIADD3 UR36, UPT, UPT, UR51, 0x1, URZ ;  /* 0x0000000133247890 */ /* 0x000fe8000fffe0ff */
[----:B------:R-:W-:Y:S04]  /*7d40*/  UISETP.NE.AND UP0, UPT, UR36, 0x4, UPT ;  /* 0x000000042400788c */ /* 0x000fe8000bf05270 */
[----:B------:R-:W-:Y:S01]  /*7d50*/  USEL UR36, UR36, URZ, UP0 ;  /* 0x000000ff24247287 */ /* 0x000fe20008000000 */
[----:B------:R2:W-:Y:S01]  /*7d60*/  @!P6 SYNCS.ARRIVE.TRANS64.RED.A1T0 RZ, [R48+URZ], RZ ;  /* 0x000000ff30ffe9a7 */ /* 0x0005e200081004ff */
[----:B------:R-:W-:Y:S01]  /*7d70*/  BSSY B1, `(.L_x_133) ;  /* 0x0000017000017945 */ /* 0x000fe20003800000 */
[----:B------:R-:W3:Y:S02]  /*7d80*/  @!P6 SYNCS.PHASECHK.TRANS64.TRYWAIT P0, [R0+URZ+0x80], R3 ;  /* 0x000080030000e5a7 */ /* 0x000ee400080011ff */
[----:B---3--:R-:W-:Y:S01]  /*7d90*/  @!P6 SEL R61, RZ, 0x1, !P0 ;  /* 0x00000001ff3de807 */ /* 0x008fe20004000000 */
[----:B--2---:R-:W-:Y:S06]  /*7da0*/  @P6 BRA `(.L_x_134) ;  /* 0x00000000004c6947 */ /* 0x004fec0003800000 */
        /* <DEDUP_REMOVED lines=9> */
[----:B------:R-:W-:Y:S04]  /*7e40*/  SHF.L.U32 R7, R108, 0x1f, RZ ;  /* 0x0000001f6c077819 */ /* 0x000fe800000006ff */
[----:B------:R-:W2:Y:S02]  /*7e50*/  SYNCS.PHASECHK.TRANS64.TRYWAIT P0, [R0+URZ+0x80], R7 ;  /* 0x00008007000075a7 */ /* 0x000ea400080011ff */
[----:B--2---:R-:W-:Y:S05]  /*7e60*/  @!P0 BRA `(.L_x_137) ;  /* 0x0000002800188947 */ /* 0x004fea0003800000 */
.L_x_136:
[----:B------:R-:W-:Y:S05]  /*7e70*/  BSYNC B0 ;  /* 0x0000000000007941 */ /* 0x000fea0003800000 */
.L_x_135:
[----:B------:R-:W-:Y:S02]  /*7e80*/  ISETP.NE.AND P0, PT, R62, RZ, PT ;  /* 0x000000ff3e00720c */ /* 0x000fe40003f05270 */
[----:B------:R-:W-:Y:S11]  /*7e90*/  IADD3 R60, PT, PT, R60, 0x1, RZ ;  /* 0x000000013c3c7810 */ /* 0x000ff60007ffe0ff */
[----:B------:R3:W1:Y:S04]  /*7ea0*/  @P0 LDS.128 R56, [R6] ;  /* 0x0000000006380984 */ /* 0x0006680000000c00 */
[----:B------:R3:W1:Y:S04]  /*7eb0*/  @P0 LDS.128 R64, [R5+0x10] ;  /* 0x0000100005400984 */ /* 0x0006680000000c00 */
[----:B------:R3:W1:Y:S04]  /*7ec0*/  @P0 LDS.128 R72, [R4+0x20] ;  /* 0x0000200004480984 */ /* 0x0006680000000c00 */
[----:B------:R3:W1:Y:S02]  /*7ed0*/  @P0 LDS.128 R80, [R3+0x30] ;  /* 0x0000300003500984 */ /* 0x0006640000000c00 */
.L_x_134:
[----:B------:R-:W-:Y:S05]  /*7ee0*/  BSYNC B1 ;  /* 0x0000000000017941 */ /* 0x000fea0003800000 */
.L_x_133:
        /* <DEDUP_REMOVED lines=21> */
.L_x_138:
        /* <DEDUP_REMOVED lines=146> */
.L_x_140:
[----:B------:R-:W-:Y:S05]  /*8960*/  BSYNC.RECONVERGENT B0 ;  /* 0x0000000000007941 */ /* 0x000fea0003800200 */
.L_x_139:
        /* <DEDUP_REMOVED lines=21> */
.L_x_144:
[----:B------:R-:W-:Y:S05]  /*8ac0*/  BSYNC B0 ;  /* 0x0000000000007941 */ /* 0x000fea0003800000 */
.L_x_143:
[----:B------:R-:W-:Y:S11]  /*8ad0*/  ISETP.NE.AND P0, PT, R62, RZ, PT ;  /* 0x000000ff3e00720c */ /* 0x000ff60003f05270 */
[----:B------:R-:W-:Y:S02]  /*8ae0*/  @!UPT UIADD3 URZ, UPT, UPT, URZ, URZ, URZ ;  /* 0x000000fffffff290 */ /* 0x000fe4000fffe0ff */
[----:B------:R3:W1:Y:S04]  /*8af0*/  @P0 LDS.128 R56, [R5] ;  /* 0x0000000005380984 */ /* 0x0006680000000c00 */
[----:B------:R3:W1:Y:S04]  /*8b00*/  @P0 LDS.128 R64, [R4+0x10] ;  /* 0x0000100004400984 */ /* 0x0006680000000c00 */
[----:B------:R3:W1:Y:S04]  /*8b10*/  @P0 LDS.128 R72, [R3+0x20] ;  /* 0x0000200003480984 */ /* 0x0006680000000c00 */
[----:B------:R3:W1:Y:S02]  /*8b20*/  @P0 LDS.128 R80, [R60+0x30] ;  /* 0x000030003c500984 */ /* 0x0006640000000c00 */
.L_x_142:
[----:B------:R-:W-:Y:S05]  /*8b30*/  BSYNC B1 ;  /* 0x0000000000017941 */ /* 0x000fea0003800000 */
.L_x_141:
        /* <DEDUP_REMOVED lines=21> */
.L_x_146:
[----:B------:R-:W-:Y:S01]  /*8c90*/  ISETP.NE.AND P0, PT, R114, RZ, PT ;  /* 0x000000ff7200720c */ /* 0x000fe20003f05270 */
[----:B------:R-:W-:Y:S05]  /*8ca0*/  WARPSYNC.ALL ;  /* 0x0000000000007948 */ /* 0x000fea0003800000 */
[----:B------:R-:W-:Y:S01]  /*8cb0*/  R2UR UR4, R51 ;  /* 0x00000000330472ca */ /* 0x000fe200000e0000 */
[--C-:B-1----:R-:W-:Y:S01]  /*8cc0*/  HADD2.F32 R48, -RZ, R56.reuse.H0_H0 ;  /* 0x20000038ff307230 */ /* 0x102fe20000004100 */
[----:B------:R-:W-:Y:S01]  /*8cd0*/  IADD3 R120, PT, PT, R120, 0x110, RZ ;  /* 0x0000011078787810 */ /* 0x000fe20007ffe0ff */
[----:B------:R-:W-:Y:S01]  /*8ce0*/  HADD2.F32 R50, -RZ, R56.H1_H1 ;  /* 0x30000038ff327230 */ /* 0x000fe20000004100 */
[----:B------:R-:W-:Y:S01]  /*8cf0*/  BSSY.RECONVERGENT B0, `(.L_x_147) ;  /* 0x0000088000007945 */ /* 0x000fe20003800200 */
[--C-:B------:R-:W-:Y:S01]  /*8d00*/  HADD2.F32 R51, -RZ, R57.reuse.H0_H0 ;  /* 0x20000039ff337230 */ /* 0x100fe20000004100 */
[----:B------:R-:W-:Y:S01]  /*8d10*/  LOP3.LUT R120, R120, 0xfefffff8, RZ, 0xc0, !PT ;  /* 0xfefffff878787812 */ /* 0x000fe200078ec0ff */
[----:B------:R-:W-:Y:S02]  /*8d20*/  HADD2.F32 R52, -RZ, R57.H1_H1 ;  /* 0x30000039ff347230 */ /* 0x000fe40000004100 */
[--C-:B------:R-:W-:Y:S02]  /*8d30*/  HADD2.F32 R53, -RZ, R58.reuse.H0_H0 ;  /* 0x2000003aff357230 */ /* 0x100fe40000004100 */
[----:B------:R-:W-:Y:S02]  /*8d40*/  HADD2.F32 R54, -RZ, R58.H1_H1 ;  /* 0x3000003aff367230 */ /* 0x000fe40000004100 */
[----:B---3--:R-:W1:Y:S01]  /*8d50*/  LDTM.x32 R4, tmem[UR4+0x60] ;  /* 0x00006004000479ee */ /* 0x008e6200082c0000 */
[----:B------:R-:W-:Y:S01]  /*8d60*/  NOP ;  /* 0x0000000000007918 */ /* 0x000fe20000000000 */
[----:B-1----:R1:W-:Y:S01]  /*8d70*/  SYNCS.ARRIVE.TRANS64.RED.A1T0 RZ, [R120+URZ], RZ ;  /* 0x000000ff78ff79a7 */ /* 0x0023e200081004ff */
[--C-:B------:R-:W-:Y:S02]  /*8d80*/  HADD2.F32 R55, -RZ, R59.reuse.H0_H0 ;  /* 0x2000003bff377230 */ /* 0x100fe40000004100 */
[----:B------:R-:W-:Y:S02]  /*8d90*/  HADD2.F32 R56, -RZ, R59.H1_H1 ;  /* 0x3000003bff387230 */ /* 0x000fe40000004100 */
        /* <DEDUP_REMOVED lines=40> */
[----:B------:R-:W-:Y:S01]  /*9020*/  FFMA R2, R47, R35, R2 ;  /* 0x000000232f027223 */ /* 0x000fe20000000002 */
[C---:B------:R-:W-:Y:S01]  /*9030*/  FFMA R4, R49.reuse, R48, R4 ;  /* 0x0000003031047223 */ /* 0x040fe20000000004 */
        /* <DEDUP_REMOVED lines=8> */
[----:B------:R-:W-:Y:S01]  /*90c0*/  FFMA R3, R49, R58, R3 ;  /* 0x0000003a31037223 */ /* 0x000fe20000000003 */
[----:B------:R-:W-:Y:S01]  /*90d0*/  F2FP.RELU.F16.F32.PACK_AB R4, R5, R4 ;  /* 0x000000040504723e */ /* 0x000fe200000008ff */
[----:B------:R-:W-:Y:S01]  /*90e0*/  FFMA R14, R49, R59, R14 ;  /* 0x0000003b310e7223 */ /* 0x000fe2000000000e */
[----:B------:R-:W-:Y:S01]  /*90f0*/  F2FP.RELU.F16.F32.PACK_AB R5, R7, R6 ;  /* 0x000000060705723e */ /* 0x000fe200000008ff */
[----:B------:R-:W-:Y:S01]  /*9100*/  FFMA R15, R49, R60, R15 ;  /* 0x0000003c310f7223 */ /* 0x000fe2000000000f */
[----:B------:R-:W-:Y:S01]  /*9110*/  F2FP.RELU.F16.F32.PACK_AB R6, R9, R8 ;  /* 0x000000080906723e */ /* 0x000fe200000008ff */
[----:B------:R-:W-:Y:S01]  /*9120*/  FFMA R12, R49, R61, R12 ;  /* 0x0000003d310c7223 */ /* 0x000fe2000000000c */
[----:B------:R-:W-:Y:S01]  /*9130*/  F2FP.RELU.F16.F32.PACK_AB R7, R11, R10 ;  /* 0x0000000a0b07723e */ /* 0x000fe200000008ff */
[----:B------:R-:W-:Y:S02]  /*9140*/  HADD2.F32 R66, -RZ, R72.H1_H1 ;  /* 0x30000048ff427230 */ /* 0x000fe40000004100 */
[C---:B------:R-:W-:Y:S01]  /*9150*/  FFMA R13, R49.reuse, R62, R13 ;  /* 0x0000003e310d7223 */ /* 0x040fe2000000000d */
[--C-:B------:R-:W-:Y:S02]  /*9160*/  HADD2.F32 R67, -RZ, R73.reuse.H0_H0 ;  /* 0x20000049ff437230 */ /* 0x100fe40000004100 */
[C---:B------:R-:W-:Y:S01]  /*9170*/  FFMA R18, R49.reuse, R63, R18 ;  /* 0x0000003f31127223 */ /* 0x040fe20000000012 */
[----:B------:R1:W-:Y:S01]  /*9180*/  STS.128 [R112+0x6000], R4 ;  /* 0x0060000470007388 */ /* 0x0003e20000000c00 */
        /* <DEDUP_REMOVED lines=10> */
[--C-:B------:R-:W-:Y:S01]  /*9230*/  HADD2.F32 R73, -RZ, R80.reuse.H0_H0 ;  /* 0x20000050ff497230 */ /* 0x100fe20000004100 */
[----:B------:R-:W-:Y:S01]  /*9240*/  F2FP.RELU.F16.F32.PACK_AB R8, R3, R0 ;  /* 0x000000000308723e */ /* 0x000fe200000008ff */
[----:B------:R-:W-:Y:S01]  /*9250*/  FFMA R20, R49, R69, R20 ;  /* 0x0000004531147223 */ /* 0x000fe20000000014 */
[----:B------:R-:W-:Y:S01]  /*9260*/  F2FP.RELU.F16.F32.PACK_AB R9, R15, R14 ;  /* 0x0000000e0f09723e */ /* 0x000fe200000008ff */
[----:B------:R-:W-:Y:S01]  /*9270*/  HADD2.F32 R74, -RZ, R80.H1_H1 ;  /* 0x30000050ff4a7230 */ /* 0x000fe20000004100 */
[----:B------:R-:W-:Y:S01]  /*9280*/  F2FP.RELU.F16.F32.PACK_AB R10, R13, R12 ;  /* 0x0000000c0d0a723e */ /* 0x000fe200000008ff */
[----:B------:R-:W-:Y:S01]  /*9290*/  FFMA R21, R49, R70, R21 ;  /* 0x0000004631157223 */ /* 0x000fe20000000015 */
[----:B------:R-:W-:Y:S01]  /*92a0*/  F2FP.RELU.F16.F32.PACK_AB R11, R19, R18 ;  /* 0x00000012130b723e */ /* 0x000fe200000008ff */
[--C-:B------:R-:W-:Y:S02]  /*92b0*/  HADD2.F32 R75, -RZ, R81.reuse.H0_H0 ;  /* 0x20000051ff4b7230 */ /* 0x100fe40000004100 */
[C---:B------:R-:W-:Y:S01]  /*92c0*/  FFMA R26, R49.reuse, R71, R26 ;  /* 0x00000047311a7223 */ /* 0x040fe2000000001a */
[----:B------:R-:W-:Y:S02]  /*92d0*/  HADD2.F32 R76, -RZ, R81.H1_H1 ;  /* 0x30000051ff4c7230 */ /* 0x000fe40000004100 */
[C---:B------:R-:W-:Y:S01]  /*92e0*/  FFMA R27, R49.reuse, R72, R27 ;  /* 0x00000048311b7223 */ /* 0x040fe2000000001b */
[----:B------:R1:W-:Y:S01]  /*92f0*/  STS.128 [R110+0x6010], R8 ;  /* 0x006010086e007388 */ /* 0x0003e20000000c00 */
[--C-:B------:R-:W-:Y:S02]  /*9300*/  HADD2.F32 R77, -RZ, R82.reuse.H0_H0 ;  /* 0x20000052ff4d7230 */ /* 0x100fe40000004100 */
[C---:B------:R-:W-:Y:S01]  /*9310*/  FFMA R24, R49.reuse, R73, R24 ;  /* 0x0000004931187223 */ /* 0x040fe20000000018 */
[----:B------:R-:W-:Y:S02]  /*9320*/  HADD2.F32 R78, -RZ, R82.H1_H1 ;  /* 0x30000052ff4e7230 */ /* 0x000fe40000004100 */
[C---:B------:R-:W-:Y:S01]  /*9330*/  FFMA R25, R49.reuse, R74, R25 ;  /* 0x0000004a31197223 */ /* 0x040fe20000000019 */
[--C-:B------:R-:W-:Y:S02]  /*9340*/  HADD2.F32 R79, -RZ, R83.reuse.H0_H0 ;  /* 0x20000053ff4f7230 */ /* 0x100fe40000004100 */
[----:B------:R-:W-:Y:S01]  /*9350*/  FFMA R30, R49, R75, R30 ;  /* 0x0000004b311e7223 */ /* 0x000fe2000000001e */
[----:B------:R-:W-:Y:S01]  /*9360*/  HADD2.F32 R80, -RZ, R83.H1_H1 ;  /* 0x30000053ff507230 */ /* 0x000fe20000004100 */
[----:B------:R-:W-:Y:S01]  /*9370*/  F2FP.RELU.F16.F32.PACK_AB R16, R17, R16 ;  /* 0x000000101110723e */ /* 0x000fe200000008ff */
        /* <DEDUP_REMOVED lines=31> */
.L_x_148:
[----:B------:R-:W-:Y:S05]  /*9570*/  BSYNC.RECONVERGENT B0 ;  /* 0x0000000000007941 */ /* 0x000fea0003800200 */
.L_x_147:
[----:B------:R-:W-:Y:S01]  /*9580*/  BAR.SYNC.DEFER_BLOCKING 0x1, 0x80 ;  /* 0x0042000000007b1d */ /* 0x000fe20000010000 */
[----:B------:R-:W-:Y:S01]  /*9590*/  UISETP.NE.AND UP0, UPT, UR50, -0x4, UPT ;  /* 0xfffffffc3200788c */ /* 0x000fe2000bf05270 */
[----:B------:R-:W-:Y:S08]  /*95a0*/  IADD3 R84, PT, PT, R84, 0x1, RZ ;  /* 0x0000000154547810 */ /* 0x000ff00007ffe0ff */
[----:B------:R-:W-:Y:S05]  /*95b0*/  BRA.U !UP0, `(.L_x_149) ;  /* 0x0000000108287547 */ /* 0x000fea000b800000 */
[----:B------:R-:W-:Y:S01]  /*95c0*/  ISETP.NE.AND P0, PT, R117, RZ, PT ;  /* 0x000000ff7500720c */ /* 0x000fe20003f05270 */
[----:B------:R-:W-:Y:S01]  /*95d0*/  IMAD.U32 R2, RZ, RZ, UR51 ;  /* 0x00000033ff027e24 */ /* 0x000fe2000f8e00ff */
[----:B------:R-:W-:Y:S01]  /*95e0*/  UIADD3 UR51, UPT, UPT, UR51, 0x1, URZ ;  /* 0x0000000133337890 */ /* 0x000fe2000fffe0ff */
[----:B------:R-:W-:Y:S03]  /*95f0*/  IMAD.U32 R0, RZ, RZ, UR45 ;  /* 0x0000002dff007e24 */ /* 0x000fe6000f8e00ff */
[----:B------:R-:W-:Y:S04]  /*9600*/  UISETP.NE.AND UP0, UPT, UR51, 0x4, UPT ;  /* 0x000000043300788c */ /* 0x000fe8000bf05270 */
[----:B------:R-:W-:Y:S03]  /*9610*/  USEL UR51, UR51, URZ, UP0 ;  /* 0x000000ff33337287 */ /* 0x000fe60008000000 */
[----:B------:R-:W-:Y:S05]  /*9620*/  @!P0 LEA R2, R2, UR41, 0x3 ;  /* 0x0000002902028c11 */ /* 0x000fea000f8e18ff */
[----:B------:R-:W-:Y:S05]  /*9630*/  @!P0 VIADD R2, R2, 0xa0 ;  /* 0x000000a002028836 */ /* 0x000fea0000000000 */
[----:B------:R-:W-:Y:S04]  /*9640*/  @!P0 PRMT R0, R0, 0x654, R2 ;  /* 0x0000065400008816 */ /* 0x000fe80000000002 */
[----:B------:R2:W-:Y:S03]  /*9650*/  @!P0 SYNCS.ARRIVE.TRANS64.RED.A1T0 RZ, [R0+URZ], RZ ;  /* 0x000000ff00ff89a7 */ /* 0x0005e600081004ff */
.L_x_149:
[----:B------:R-:W-:Y:S01]  /*9660*/  ISETP.NE.AND P2, PT, R115, RZ, PT ;  /* 0x000000ff7300720c */ /* 0x000fe20003f45270 */
[----:B------:R-:W-:Y:S01]  /*9670*/  UIADD3 UR50, UPT, UPT, UR50, 0x4, URZ ;  /* 0x0000000432327890 */ /* 0x000fe2000fffe0ff */
[----:B------:R-:W-:Y:S01]  /*9680*/  ISETP.NE.AND P0, PT, R116, 0x2, PT ;  /* 0x000000027400780c */ /* 0x000fe20003f05270 */
[----:B------:R-:W-:Y:S01]  /*9690*/  IMAD.IADD R15, R45, 0x1, R96 ;  /* 0x000000012d0f7824 */ /* 0x000fe200078e0260 */
[----:B------:R-:W-:Y:S01]  /*96a0*/  ISETP.NE.AND P1, PT, R84, 0x4, PT ;  /* 0x000000045400780c */ /* 0x000fe20003f25270 */
[----:B------:R-:W-:Y:S01]  /*96b0*/  IMAD.IADD R14, R46, 0x1, R97 ;  /* 0x000000012e0e7824 */ /* 0x000fe200078e0261 */
[----:B------:R-:W-:Y:S02]  /*96c0*/  SEL R2, RZ, 0x1, P0 ;  /* 0x00000001ff027807 */ /* 0x000fe40000000000 */
[----:B--2---:R-:W-:Y:S02]  /*96d0*/  SEL R0, RZ, 0x1, P1 ;  /* 0x00000001ff007807 */ /* 0x004fe40000800000 */
[----:B------:R-:W-:Y:S02]  /*96e0*/  LOP3.LUT R106, R106, R2, RZ, 0x3c, !PT ;  /* 0x000000026a6a7212 */ /* 0x000fe400078e3cff */
[----:B------:R-:W-:Y:S02]  /*96f0*/  LOP3.LUT R107, R107, R0, RZ, 0x3c, !PT ;  /* 0x000000006b6b7212 */ /* 0x000fe400078e3cff */
[----:B------:R-:W-:Y:S02]  /*9700*/  @P2 R2UR UR44, R105 ;  /* 0x00000000692c22ca */ /* 0x000fe400000e0000 */
[----:B------:R-:W-:Y:S02]  /*9710*/  SEL R116, R116, RZ, P0 ;  /* 0x000000ff74747207 */ /* 0x000fe40000000000 */
[----:B------:R-:W-:Y:S01]  /*9720*/  SEL R84, R84, RZ, P1 ;  /* 0x000000ff54547207 */ /* 0x000fe20000800000 */
[----:B------:R-:W-:Y:S10]  /*9730*/  @P2 BRA `(.L_x_150) ;  /* 0xffffffbc00e82947 */ /* 0x000ff4000383ffff */
[----:B------:R-:W2:Y:S01]  /*9740*/  LDCU.64 UR6, c[0x0][0x888] ;  /* 0x00011100ff0677ac */ /* 0x000ea20008000a00 */
[----:B------:R-:W3:Y:S01]  /*9750*/  LDCU.64 UR4, c[0x0][0x890] ;  /* 0x00011200ff0477ac */ /* 0x000ee20008000a00 */
[----:B--2---:R-:W-:Y:S02]  /*9760*/  ISETP.NE.U32.AND P2, PT, RZ, UR6, PT ;  /* 0x00000006ff007c0c */ /* 0x004fe4000bf45070 */
[----:B---3--:R-:W-:Y:S02]  /*9770*/  ISETP.NE.U32.AND P1, PT, RZ, UR4, PT ;  /* 0x00000004ff007c0c */ /* 0x008fe4000bf25070 */
[----:B------:R-:W-:Y:S02]  /*9780*/  ISETP.NE.AND.EX P2, PT, RZ, UR7, PT, P2 ;  /* 0x00000007ff007c0c */ /* 0x000fe4000bf45320 */
[----:B------:R-:W-:-:S13]  /*9790*/  ISETP.NE.AND.EX P0, PT, RZ, UR5, PT, P1 ;  /* 0x00000005ff007c0c */ /* 0x000fda000bf05310 */
[----:B------:R-:W-:Y:S05]  /*97a0*/  @P2 BRA P0, `(.L_x_151) ;  /* 0x00000000003c2947 */ /* 0x000fea0000000000 */
[----:B------:R-:W-:-:S13]  /*97b0*/  ISETP.NE.AND.EX P1, PT, RZ, UR5, PT, P1 ;  /* 0x00000005ff007c0c */ /* 0x000fda000bf25310 */
[----:B------:R-:W-:Y:S05]  /*97c0*/  @P1 BRA `(.L_x_152) ;  /* 0x00000000000c1947 */ /* 0x000fea0003800000 */
[----:B------:R-:W-:-:S13]  /*97d0*/  FSETP.NEU.AND P0, PT, R49, RZ, PT ;  /* 0x000000ff3100720b */ /* 0x000fda0003f0d000 */
[----:B------:R-:W-:Y:S05]  /*97e0*/  @!P0 EXIT ;  /* 0x000000000000894d */ /* 0x000fea0003800000 */
[----:B------:R-:W-:Y:S05]  /*97f0*/  BRA `(.L_x_151) ;  /* 0x0000000000287947 */ /* 0x000fea0003800000 */
.L_x_152:
[----:B------:R-:W-:Y:S01]  /*9800*/  ISETP.NE.AND P0, PT, R118, RZ, PT ;  /* 0x000000ff7600720c */ /* 0x000fe20003f05270 */
[----:B------:R-:W-:-:S12]  /*9810*/  BSSY.RECONVERGENT B0, `(.L_x_151) ;  /* 0x0000008000007945 */ /* 0x000fd80003800200 */
[----:B------:R-:W-:Y:S05]  /*9820*/  @P0 BRA `(.L_x_153) ;  /* 0x0000000000100947 */ /* 0x000fea0003800000 */
[----:B------:R-:W-:-:S04]  /*9830*/  ISETP.NE.U32.AND P0, PT, RZ, UR6, PT ;  /* 0x00000006ff007c0c */ /* 0x000fc8000bf05070 */
[----:B------:R-:W-:-:S13]  /*9840*/  ISETP.NE.AND.EX P0, PT, RZ, UR7, PT, P0 ;  /* 0x00000007ff007c0c */ /* 0x000fda000bf05300 */
[----:B------:R-:W-:Y:S05]  /*9850*/  @!P0 EXIT ;  /* 0x000000000000894d */ /* 0x000fea0003800000 */
[----:B------:R-:W-:Y:S05]  /*9860*/  BRA `(.L_x_154) ;  /* 0x0000000000087947 */ /* 0x000fea0003800000 */
.L_x_153:
[----:B------:R-:W-:-:S13]  /*9870*/  FSETP.NEU.AND P0, PT, R49, RZ, PT ;  /* 0x000000ff3100720b */ /* 0x000fda0003f0d000 */
[----:B------:R-:W-:Y:S05]  /*9880*/  @!P0 EXIT ;  /* 0x000000000000894d */ /* 0x000fea0003800000 */
.L_x_154:
[----:B------:R-:W-:Y:S05]  /*9890*/  BSYNC.RECONVERGENT B0 ;  /* 0x0000000000007941 */ /* 0x000fea0003800200 */
.L_x_151:
[----:B------:R-:W-:Y:S01]  /*98a0*/  ULEA UR4, UR51, UR41, 0x3 ;  /* 0x0000002933047291 */ /* 0x000fe2000f8e18ff */
[----:B------:R-:W-:-:S04]  /*98b0*/  DEPBAR.LE SB0, 0x0 ;  /* 0x000080000000791a */ /* 0x000fc80000000000 */
[----:B------:R-:W-:-:S04]  /*98c0*/  UIADD3 UR4, UPT, UPT, UR4, 0xa0, URZ ;  /* 0x000000a004047890 */ /* 0x000fc8000fffe0ff */
[----:B------:R-:W-:-:S09]  /*98d0*/  UPRMT UR4, UR45, 0x654, UR4 ;  /* 0x000006542d047896 */ /* 0x000fd20008000004 */
[----:B------:R-:W-:Y:S01]  /*98e0*/  SYNCS.ARRIVE.TRANS64.RED.A1T0 RZ, [UR4], RZ ;  /* 0x000000ffffff79a7 */ /* 0x000fe20008100404 */
[----:B------:R-:W-:Y:S05]  /*98f0*/  EXIT ;  /* 0x000000000000794d */ /* 0x000fea0003800000 */
.L_x_24:
[----:B--2---:R2:W4:Y:S02]  /*9900*/  SYNCS.PHASECHK.TRANS64.TRYWAIT P0, [R2+URZ+0x140], R3 ;  /* 0x00014003020075a7 */ /* 0x00452400080011ff */
[----:B----4-:R-:W-:Y:S05]  /*9910*/  @!P0 NANOSLEEP.SYNCS 0x989680 ;  /* 0x009896800000895d */ /* 0x010fea0003900000 */
[----:B------:R-:W4:Y:S02]  /*9920*/  @!P0 SYNCS.PHASECHK.TRANS64 P0, [R2+URZ+0x140], R3 ;  /* 0x00014003020085a7 */ /* 0x000f2400080010ff */
[----:B----4-:R-:W-:Y:S05]  /*9930*/  @!P0 BRA `(.L_x_24) ;  /* 0xfffffffc00f08947 */ /* 0x010fea000383ffff */
[----:B------:R-:W-:Y:S05]  /*9940*/  BRA `(.L_x_155) ;  /* 0xffffff7c00bc7947 */ /* 0x000fea000383ffff */
.L_x_27:
[----:B------:R-:W-:-:S07]  /*9950*/  MOV R2, UR41 ;  /* 0x0000002900027c02 */ /* 0x000fce0008000f00 */
.L_x_156:
[----:B-1----:R1:W2:Y:S02]  /*9960*/  SYNCS.PHASECHK.TRANS64.TRYWAIT P0, [R2+URZ+0x40], R4 ;  /* 0x00004004020075a7 */ /* 0x0022a400080011ff */
[----:B--2---:R-:W-:Y:S05]  /*9970*/  @!P0 NANOSLEEP.SYNCS 0x989680 ;  /* 0x009896800000895d */ /* 0x004fea0003900000 */
[----:B------:R-:W2:Y:S02]  /*9980*/  @!P0 SYNCS.PHASECHK.TRANS64 P0, [R2+URZ+0x40], R4 ;  /* 0x00004004020085a7 */ /* 0x000ea400080010ff */
[----:B--2---:R-:W-:Y:S05]  /*9990*/  @!P0 BRA `(.L_x_156) ;  /* 0xfffffffc00f08947 */ /* 0x004fea000383ffff */
[----:B------:R-:W-:Y:S05]  /*99a0*/  BRA `(.L_x_26) ;  /* 0xffffff8000247947 */ /* 0x000fea000383ffff */
.L_x_34:
[----:B-1----:R-:W-:-:S07]  /*99b0*/  MOV R2, UR17 ;  /* 0x0000001100027c02 */ /* 0x002fce0008000f00 */
.L_x_157:
[----:B-1----:R1:W2:Y:S02]  /*99c0*/  SYNCS.PHASECHK.TRANS64.TRYWAIT P0, [R2+URZ+0x40], R4 ;  /* 0x00004004020075a7 */ /* 0x0022a400080011ff */
[----:B--2---:R-:W-:Y:S05]  /*99d0*/  @!P0 NANOSLEEP.SYNCS 0x989680 ;  /* 0x009896800000895d */ /* 0x004fea0003900000 */
[----:B------:R-:W2:Y:S02]  /*99e0*/  @!P0 SYNCS.PHASECHK.TRANS64 P0, [R2+URZ+0x40], R4 ;  /* 0x00004004020085a7 */ /* 0x000ea400080010ff */
[----:B--2---:R-:W-:Y:S05]  /*99f0*/  @!P0 BRA `(.L_x_157) ;  /* 0xfffffffc00f08947 */ /* 0x004fea000383ffff */
[----:B------:R-:W-:Y:S05]  /*9a00*/  BRA `(.L_x_33) ;  /* 0xffffff8000e47947 */ /* 0x000fea000383ffff */
.L_x_39:
[----:B-1----:R1:W2:Y:S02]  /*9a10*/  SYNCS.PHASECHK.TRANS64.TRYWAIT P0, [R2+URZ+0xd0], R3 ;  /* 0x0000d003020075a7 */ /* 0x0022a400080011ff */
[----:B--2---:R-:W-:Y:S05]  /*9a20*/  @!P0 NANOSLEEP.SYNCS 0x989680 ;  /* 0x009896800000895d */ /* 0x004fea0003900000 */
[----:B------:R-:W2:Y:S02]  /*9a30*/  @!P0 SYNCS.PHASECHK.TRANS64 P0, [R2+URZ+0xd0], R3 ;  /* 0x0000d003020085a7 */ /* 0x000ea400080010ff */
[----:B--2---:R-:W-:Y:S05]  /*9a40*/  @!P0 BRA `(.L_x_39) ;  /* 0xfffffffc00f08947 */ /* 0x004fea000383ffff */
[----:B------:R-:W-:Y:S05]  /*9a50*/  BRA `(.L_x_158) ;  /* 0xffffff8400887947 */ /* 0x000fea000383ffff */
.L_x_43:
[----:B---3--:R-:W-:-:S07]  /*9a60*/  MOV R0, UR5 ;  /* 0x0000000500007c02 */ /* 0x008fce0008000f00 */
.L_x_159:
[----:B-1----:R1:W2:Y:S02]  /*9a70*/  SYNCS.PHASECHK.TRANS64.TRYWAIT P0, [R0+URZ], R2 ;  /* 0x00000002000075a7 */ /* 0x0022a400080011ff */
[----:B--2---:R-:W-:Y:S05]  /*9a80*/  @!P0 NANOSLEEP.SYNCS 0x989680 ;  /* 0x009896800000895d */ /* 0x004fea0003900000 */
[----:B------:R-:W2:Y:S02]  /*9a90*/  @!P0 SYNCS.PHASECHK.TRANS64 P0, [R0+URZ], R2 ;  /* 0x00000002000085a7 */ /* 0x000ea400080010ff */
[----:B--2---:R-:W-:Y:S05]  /*9aa0*/  @!P0 BRA `(.L_x_159) ;  /* 0xfffffffc00f08947 */ /* 0x004fea000383ffff */
[----:B------:R-:W-:Y:S05]  /*9ab0*/  BRA `(.L_x_160) ;  /* 0xffffff8800f87947 */ /* 0x000fea000383ffff */
.L_x_44:
[----:B---3--:R-:W-:-:S07]  /*9ac0*/  MOV R0, UR5 ;  /* 0x0000000500007c02 */ /* 0x008fce0008000f00 */
.L_x_161:
[----:B-1----:R1:W2:Y:S02]  /*9ad0*/  SYNCS.PHASECHK.TRANS64.TRYWAIT P0, [R0+URZ], R3 ;  /* 0x00000003000075a7 */ /* 0x0022a400080011ff */
[----:B--2---:R-:W-:Y:S05]  /*9ae0*/  @!P0 NANOSLEEP.SYNCS 0x989680 ;  /* 0x009896800000895d */ /* 0x004fea0003900000 */
[----:B------:R-:W2:Y:S02]  /*9af0*/  @!P0 SYNCS.PHASECHK.TRANS64 P0, [R0+URZ], R3 ;  /* 0x00000003000085a7 */ /* 0x000ea400080010ff */
[----:B--2---:R-:W-:Y:S05]  /*9b00*/  @!P0 BRA `(.L_x_161) ;  /* 0xfffffffc00f08947 */ /* 0x004fea000383ffff */
[----:B------:R-:W-:Y:S05]  /*9b10*/  BRA `(.L_x_162) ;  /* 0xffffff8c00047947 */ /* 0x000fea000383ffff */
.L_x_45:
[----:B---3--:R-:W-:-:S07]  /*9b20*/  MOV R0, UR5 ;  /* 0x0000000500007c02 */ /* 0x008fce0008000f00 */
.L_x_163:
[----:B-1----:R1:W2:Y:S02]  /*9b30*/  SYNCS.PHASECHK.TRANS64.TRYWAIT P0, [R0+URZ], R3 ;  /* 0x00000003000075a7 */ /* 0x0022a400080011ff */
[----:B--2---:R-:W-:Y:S05]  /*9b40*/  @!P0 NANOSLEEP.SYNCS 0x989680 ;  /* 0x009896800000895d */ /* 0x004fea0003900000 */
[----:B------:R-:W2:Y:S02]  /*9b50*/  @!P0 SYNCS.PHASECHK.TRANS64 P0, [R0+URZ], R3 ;  /* 0x00000003000085a7 */ /* 0x000ea400080010ff */
[----:B--2---:R-:W-:Y:S05]  /*9b60*/  @!P0 BRA `(.L_x_163) ;  /* 0xfffffffc00f08947 */ /* 0x004fea000383ffff */
[----:B------:R-:W-:Y:S05]  /*9b70*/  BRA `(.L_x_164) ;  /* 0xffffff8c00107947 */ /* 0x000fea000383ffff */
.L_x_46:
[----:B---3--:R-:W-:-:S07]  /*9b80*/  MOV R0, UR5 ;  /* 0x0000000500007c02 */ /* 0x008fce0008000f00 */
.L_x_165:
[----:B-1----:R1:W2:Y:S02]  /*9b90*/  SYNCS.PHASECHK.TRANS64.TRYWAIT P0, [R0+URZ], R3 ;  /* 0x00000003000075a7 */ /* 0x0022a400080011ff */
[----:B--2---:R-:W-:Y:S05]  /*9ba0*/  @!P0 NANOSLEEP.SYNCS 0x989680 ;  /* 0x009896800000895d */ /* 0x004fea0003900000 */
[----:B------:R-:W2:Y:S02]  /*9bb0*/  @!P0 SYNCS.PHASECHK.TRANS64 P0, [R0+URZ], R3 ;  /* 0x00000003000085a7 */ /* 0x000ea400080010ff */
[----:B--2---:R-:W-:Y:S05]  /*9bc0*/  @!P0 BRA `(.L_x_165) ;  /* 0xfffffffc00f08947 */ /* 0x004fea000383ffff */
[----:B------:R-:W-:Y:S05]  /*9bd0*/  BRA `(.L_x_166) ;  /* 0xffffff8c001c7947 */ /* 0x000fea000383ffff */
.L_x_47:
[----:B---3--:R-:W-:-:S07]  /*9be0*/  MOV R0, UR5 ;  /* 0x0000000500007c02 */ /* 0x008fce0008000f00 */
.L_x_167:
[----:B-1----:R1:W2:Y:S02]  /*9bf0*/  SYNCS.PHASECHK.TRANS64.TRYWAIT P0, [R0+URZ], R3 ;  /* 0x00000003000075a7 */ /* 0x0022a400080011ff */
[----:B--2---:R-:W-:Y:S05]  /*9c00*/  @!P0 NANOSLEEP.SYNCS 0x989680 ;  /* 0x009896800000895d */ /* 0x004fea0003900000 */
[----:B------:R-:W2:Y:S02]  /*9c10*/  @!P0 SYNCS.PHASECHK.TRANS64 P0, [R0+URZ], R3 ;  /* 0x00000003000085a7 */ /* 0x000ea400080010ff */
[----:B--2---:R-:W-:Y:S05]  /*9c20*/  @!P0 BRA `(.L_x_167) ;  /* 0xfffffffc00f08947 */ /* 0x004fea000383ffff */
[----:B------:R-:W-:Y:S05]  /*9c30*/  BRA `(.L_x_168) ;  /* 0xffffff8c00287947 */ /* 0x000fea000383ffff */
.L_x_48:
[----:B---3--:R-:W-:-:S07]  /*9c40*/  MOV R0, UR5 ;  /* 0x0000000500007c02 */ /* 0x008fce0008000f00 */
.L_x_169:
[----:B-1----:R1:W2:Y:S02]  /*9c50*/  SYNCS.PHASECHK.TRANS64.TRYWAIT P0, [R0+URZ], R3 ;  /* 0x00000003000075a7 */ /* 0x0022a400080011ff */
[----:B--2---:R-:W-:Y:S05]  /*9c60*/  @!P0 NANOSLEEP.SYNCS 0x989680 ;  /* 0x009896800000895d */ /* 0x004fea0003900000 */
[----:B------:R-:W2:Y:S02]  /*9c70*/  @!P0 SYNCS.PHASECHK.TRANS64 P0, [R0+URZ], R3 ;  /* 0x00000003000085a7 */ /* 0x000ea400080010ff */
[----:B--2---:R-:W-:Y:S05]  /*9c80*/  @!P0 BRA `(.L_x_169) ;  /* 0xfffffffc00f08947 */ /* 0x004fea000383ffff */
[----:B------:R-:W-:Y:S05]  /*9c90*/  BRA `(.L_x_170) ;  /* 0xffffff8c00347947 */ /* 0x000fea000383ffff */
.L_x_49:
[----:B---3--:R-:W-:-:S07]  /*9ca0*/  MOV R0, UR5 ;  /* 0x0000000500007c02 */ /* 0x008fce0008000f00 */
.L_x_171:
[----:B-1----:R1:W2:Y:S02]  /*9cb0*/  SYNCS.PHASECHK.TRANS64.TRYWAIT P0, [R0+URZ], R3 ;  /* 0x00000003000075a7 */ /* 0x0022a400080011ff */
[----:B--2---:R-:W-:Y:S05]  /*9cc0*/  @!P0 NANOSLEEP.SYNCS 0x989680 ;  /* 0x009896800000895d */ /* 0x004fea0003900000 */
[----:B------:R-:W2:Y:S02]  /*9cd0*/  @!P0 SYNCS.PHASECHK.TRANS64 P0, [R0+URZ], R3 ;  /* 0x00000003000085a7 */ /* 0x000ea400080010ff */
[----:B--2---:R-:W-:Y:S05]  /*9ce0*/  @!P0 BRA `(.L_x_171) ;  /* 0xfffffffc00f08947 */ /* 0x004fea000383ffff */
[----:B------:R-:W-:Y:S05]  /*9cf0*/  BRA `(.L_x_172) ;  /* 0xffffff8c00407947 */ /* 0x000fea000383ffff */
.L_x_52:
[----:B-1----:R1:W2:Y:S02]  /*9d00*/  SYNCS.PHASECHK.TRANS64.TRYWAIT P0, [R0+URZ+0x130], R4 ;  /* 0x00013004000075a7 */ /* 0x0022a400080011ff */
[----:B--2---:R-:W-:Y:S05]  /*9d10*/  @!P0 NANOSLEEP.SYNCS 0x989680 ;  /* 0x009896800000895d */ /* 0x004fea0003900000 */
[----:B------:R-:W2:Y:S02]  /*9d20*/  @!P0 SYNCS.PHASECHK.TRANS64 P0, [R0+URZ+0x130], R4 ;  /* 0x00013004000085a7 */ /* 0x000ea400080010ff */
[----:B--2---:R-:W-:Y:S05]  /*9d30*/  @!P0 BRA `(.L_x_52) ;  /* 0xfffffffc00f08947 */ /* 0x004fea000383ffff */
[----:B------:R-:W-:Y:S05]  /*9d40*/  BRA `(.L_x_173) ;  /* 0xffffff8c009c7947 */ /* 0x000fea000383ffff */
.L_x_53:
[----:B------:R-:W-:-:S07]  /*9d50*/  MOV R0, UR5 ;  /* 0x0000000500007c02 */ /* 0x000fce0008000f00 */
.L_x_174:
[----:B-1----:R1:W2:Y:S02]  /*9d60*/  SYNCS.PHASECHK.TRANS64.TRYWAIT P0, [R0+URZ+0xe0], R5 ;  /* 0x0000e005000075a7 */ /* 0x0022a400080011ff */
[----:B--2---:R-:W-:Y:S05]  /*9d70*/  @!P0 NANOSLEEP.SYNCS 0x989680 ;  /* 0x009896800000895d */ /* 0x004fea0003900000 */
[----:B------:R-:W2:Y:S02]  /*9d80*/  @!P0 SYNCS.PHASECHK.TRANS64 P0, [R0+URZ+0xe0], R5 ;  /* 0x0000e005000085a7 */ /* 0x000ea400080010ff */
[----:B--2---:R-:W-:Y:S05]  /*9d90*/  @!P0 BRA `(.L_x_174) ;  /* 0xfffffffc00f08947 */ /* 0x004fea000383ffff */
[----:B------:R-:W-:Y:S05]  /*9da0*/  BRA `(.L_x_175) ;  /* 0xffffff8c00ac7947 */ /* 0x000fea000383ffff */
.L_x_54:
[----:B-1----:R1:W2:Y:S02]  /*9db0*/  SYNCS.PHASECHK.TRANS64.TRYWAIT P1, [R0+URZ+0xd0], R4 ;  /* 0x0000d004000075a7 */ /* 0x0022a400080211ff */
[----:B--2---:R-:W-:Y:S05]  /*9dc0*/  @!P1 NANOSLEEP.SYNCS 0x989680 ;  /* 0x009896800000995d */ /* 0x004fea0003900000 */
[----:B------:R-:W2:Y:S02]  /*9dd0*/  @!P1 SYNCS.PHASECHK.TRANS64 P1, [R0+URZ+0xd0], R4 ;  /* 0x0000d004000095a7 */ /* 0x000ea400080210ff */
[----:B--2---:R-:W-:Y:S05]  /*9de0*/  @!P1 BRA `(.L_x_54) ;  /* 0xfffffffc00f09947 */ /* 0x004fea000383ffff */
[----:B------:R-:W-:Y:S05]  /*9df0*/  BRA `(.L_x_176) ;  /* 0xffffff8c00dc7947 */ /* 0x000fea000383ffff */
.L_x_57:
[----:B------:R-:W-:-:S07]  /*9e00*/  MOV R0, UR5 ;  /* 0x0000000500007c02 */ /* 0x000fce0008000f00 */
.L_x_177:
[----:B-1----:R1:W2:Y:S02]  /*9e10*/  SYNCS.PHASECHK.TRANS64.TRYWAIT P0, [R0+URZ+0xe0], R2 ;  /* 0x0000e002000075a7 */ /* 0x0022a400080011ff */
[----:B--2---:R-:W-:Y:S05]  /*9e20*/  @!P0 NANOSLEEP.SYNCS 0x989680 ;  /* 0x009896800000895d */ /* 0x004fea0003900000 */
[----:B------:R-:W2:Y:S02]  /*9e30*/  @!P0 SYNCS.PHASECHK.TRANS64 P0, [R0+URZ+0xe0], R2 ;  /* 0x0000e002000085a7 */ /* 0x000ea400080010ff */
[----:B--2---:R-:W-:Y:S05]  /*9e40*/  @!P0 BRA `(.L_x_177) ;  /* 0xfffffffc00f08947 */ /* 0x004fea000383ffff */
[----:B------:R-:W-:Y:S05]  /*9e50*/  BRA `(.L_x_56) ;  /* 0xffffff9000307947 */ /* 0x000fea000383ffff */
.L_x_66:
[----:B-1----:R-:W-:-:S04]  /*9e60*/  MOV R4, UR6 ;  /* 0x0000000600047c02 */ /* 0x002fc80008000f00 */
[----:B------:R1:W2:Y:S03]  /*9e70*/  SYNCS.PHASECHK.TRANS64.TRYWAIT P0, [R4+URZ+0x8], R5 ;  /* 0x00000805040075a7 */ /* 0x0002a600080011ff */
[----:B--2---:R-:W-:Y:S05]  /*9e80*/  @!P0 NANOSLEEP.SYNCS 0x989680 ;  /* 0x009896800000895d */ /* 0x004fea0003900000 */
[----:B------:R-:W2:Y:S02]  /*9e90*/  @!P0 SYNCS.PHASECHK.TRANS64 P0, [R4+URZ+0x8], R5 ;  /* 0x00000805040085a7 */ /* 0x000ea400080010ff */
[----:B--2---:R-:W-:Y:S05]  /*9ea0*/  @!P0 BRA `(.L_x_66) ;  /* 0xfffffffc00ec8947 */ /* 0x004fea000383ffff */
[----:B------:R-:W-:Y:S05]  /*9eb0*/  BRA `(.L_x_65) ;  /* 0xffffff9000e47947 */ /* 0x000fea000383ffff */
.L_x_68:
[----:B------:R-:W-:Y:S01]  /*9ec0*/  BSSY B0, `(.L_x_178) ;  /* 0x0000006000007945 */ /* 0x000fe20003800000 */
[----:B------:R-:W-:-:S07]  /*9ed0*/  MOV R15, 0xffffffff ;  /* 0xffffffff000f7802 */ /* 0x000fce0000000f00 */
[----:B-1---5:R-:W-:Y:S05]  /*9ee0*/  WARPSYNC.COLLECTIVE R15, `(.L_x_179) ;  /* 0x000000000f0c7348 */ /* 0x022fea0003c00000 */
[----:B------:R-:W-:Y:S02]  /*9ef0*/  ELECT P6, UR79, PT ;  /* 0x00000000004f782f */ /* 0x000fe400038c0000 */
[----:B------:R-:W-:Y:S01]  /*9f00*/  MOV R14, UR79 ;  /* 0x0000004f000e7c02 */ /* 0x000fe20008000f00 */
[----:B-1---5:R-:W-:Y:S10]  /*9f10*/  ENDCOLLECTIVE ;  /* 0x000000000000791b */ /* 0x022ff40003800000 */
.L_x_179:
[----:B------:R-:W-:Y:S05]  /*9f20*/  BSYNC B0 ;  /* 0x0000000000007941 */ /* 0x000fea0003800000 */
.L_x_178:
[----:B------:R-:W-:Y:S05]  /*9f30*/  BRA `(.L_x_180) ;  /* 0xffffff9400147947 */ /* 0x000fea000383ffff */
.L_x_70:
[----:B-1----:R-:W-:-:S04]  /*9f40*/  MOV R2, UR6 ;  /* 0x0000000600027c02 */ /* 0x002fc80008000f00 */
[----:B------:R1:W2:Y:S03]  /*9f50*/  SYNCS.PHASECHK.TRANS64.TRYWAIT P0, [R2+URZ+0x8], R3 ;  /* 0x00000803020075a7 */ /* 0x0002a600080011ff */
[----:B--2---:R-:W-:Y:S05]  /*9f60*/  @!P0 NANOSLEEP.SYNCS 0x989680 ;  /* 0x009896800000895d */ /* 0x004fea0003900000 */
[----:B------:R-:W2:Y:S02]  /*9f70*/  @!P0 SYNCS.PHASECHK.TRANS64 P0, [R2+URZ+0x8], R3 ;  /* 0x00000803020085a7 */ /* 0x000ea400080010ff */
[----:B--2---:R-:W-:Y:S05]  /*9f80*/  @!P0 BRA `(.L_x_70) ;  /* 0xfffffffc00ec8947 */ /* 0x004fea000383ffff */
[----:B------:R-:W-:Y:S05]  /*9f90*/  BRA `(.L_x_69) ;  /* 0xffffff9400187947 */ /* 0x000fea000383ffff */
.L_x_71:
[----:B-1----:R1:W2:Y:S02]  /*9fa0*/  SYNCS.PHASECHK.TRANS64.TRYWAIT P0, [R0+URZ+0xd0], R4 ;  /* 0x0000d004000075a7 */ /* 0x0022a400080011ff */
[----:B--2---:R-:W-:Y:S05]  /*9fb0*/  @!P0 NANOSLEEP.SYNCS 0x989680 ;  /* 0x009896800000895d */ /* 0x004fea0003900000 */
[----:B------:R-:W2:Y:S02]  /*9fc0*/  @!P0 SYNCS.PHASECHK.TRANS64 P0, [R0+URZ+0xd0], R4 ;  /* 0x0000d004000085a7 */ /* 0x000ea400080010ff */
[----:B--2---:R-:W-:Y:S05]  /*9fd0*/  @!P0 BRA `(.L_x_71) ;  /* 0xfffffffc00f08947 */ /* 0x004fea000383ffff */
[----:B------:R-:W-:Y:S05]  /*9fe0*/  BRA `(.L_x_181) ;  /* 0xffffff9800047947 */ /* 0x000fea000383ffff */
.L_x_73:
[----:B------:R-:W-:-:S07]  /*9ff0*/  MOV R0, UR9 ;  /* 0x0000000900007c02 */ /* 0x000fce0008000f00 */
.L_x_182:
[----:B-1----:R1:W2:Y:S02]  /*a000*/  SYNCS.PHASECHK.TRANS64.TRYWAIT P0, [R0+URZ+0x110], R4 ;  /* 0x00011004000075a7 */ /* 0x0022a400080011ff */
[----:B--2---:R-:W-:Y:S05]  /*a010*/  @!P0 NANOSLEEP.SYNCS 0x989680 ;  /* 0x009896800000895d */ /* 0x004fea0003900000 */
[----:B------:R-:W2:Y:S02]  /*a020*/  @!P0 SYNCS.PHASECHK.TRANS64 P0, [R0+URZ+0x110], R4 ;  /* 0x00011004000085a7 */ /* 0x000ea400080010ff */
[----:B--2---:R-:W-:Y:S05]  /*a030*/  @!P0 BRA `(.L_x_182) ;  /* 0xfffffffc00f08947 */ /* 0x004fea000383ffff */
[----:B------:R-:W-:Y:S05]  /*a040*/  BRA `(.L_x_183) ;  /* 0xffffff9800507947 */ /* 0x000fea000383ffff */
.L_x_76:
[----:B------:R-:W-:Y:S07]  /*a050*/  MOV R0, UR8 ;  /* 0x0000000800007c02 */ /* 0x000fee0008000f00 */
.L_x_184:
[----:B-1----:R1:W2:Y:S02]  /*a060*/  SYNCS.PHASECHK.TRANS64.TRYWAIT P0, [R0+URZ], R4 ;  /* 0x00000004000075a7 */ /* 0x0022a400080011ff */
[----:B--2---:R-:W-:Y:S05]  /*a070*/  @!P0 NANOSLEEP.SYNCS 0x989680 ;  /* 0x009896800000895d */ /* 0x004fea0003900000 */
[----:B------:R-:W2:Y:S02]  /*a080*/  @!P0 SYNCS.PHASECHK.TRANS64 P0, [R0+URZ], R4 ;  /* 0x00000004000085a7 */ /* 0x000ea400080010ff */
[----:B--2---:R-:W-:Y:S05]  /*a090*/  @!P0 BRA `(.L_x_184) ;  /* 0xfffffffc00f08947 */ /* 0x004fea000383ffff */
[----:B------:R-:W-:Y:S05]  /*a0a0*/  BRA `(.L_x_75) ;  /* 0xffffff9800647947 */ /* 0x000fea000383ffff */
.L_x_80:
[----:B-1----:R-:W-:-:S07]  /*a0b0*/  MOV R0, UR8 ;  /* 0x0000000800007c02 */ /* 0x002fce0008000f00 */
.L_x_185:
[----:B-1----:R1:W2:Y:S02]  /*a0c0*/  SYNCS.PHASECHK.TRANS64.TRYWAIT P0, [R0+URZ], R2 ;  /* 0x00000002000075a7 */ /* 0x0022a400080011ff */
[----:B--2---:R-:W-:Y:S05]  /*a0d0*/  @!P0 NANOSLEEP.SYNCS 0x989680 ;  /* 0x009896800000895d */ /* 0x004fea0003900000 */
[----:B------:R-:W2:Y:S02]  /*a0e0*/  @!P0 SYNCS.PHASECHK.TRANS64 P0, [R0+URZ], R2 ;  /* 0x00000002000085a7 */ /* 0x000ea400080010ff */
[----:B--2---:R-:W-:Y:S05]  /*a0f0*/  @!P0 BRA `(.L_x_185) ;  /* 0xfffffffc00f08947 */ /* 0x004fea000383ffff */
[----:B------:R-:W-:Y:S05]  /*a100*/  BRA `(.L_x_186) ;  /* 0xffffff9c00587947 */ /* 0x000fea000383ffff */
.L_x_81:
[----:B------:R-:W-:-:S07]  /*a110*/  MOV R0, UR8 ;  /* 0x0000000800007c02 */ /* 0x000fce0008000f00 */
.L_x_187:
[----:B-1----:R1:W2:Y:S02]  /*a120*/  SYNCS.PHASECHK.TRANS64.TRYWAIT P0, [R0+URZ], R3 ;  /* 0x00000003000075a7 */ /* 0x0022a400080011ff */
[----:B--2---:R-:W-:Y:S05]  /*a130*/  @!P0 NANOSLEEP.SYNCS 0x989680 ;  /* 0x009896800000895d */ /* 0x004fea0003900000 */
[----:B------:R-:W2:Y:S02]  /*a140*/  @!P0 SYNCS.PHASECHK.TRANS64 P0, [R0+URZ], R3 ;  /* 0x00000003000085a7 */ /* 0x000ea400080010ff */
[----:B--2---:R-:W-:Y:S05]  /*a150*/  @!P0 BRA `(.L_x_187) ;  /* 0xfffffffc00f08947 */ /* 0x004fea000383ffff */
[----:B------:R-:W-:Y:S05]  /*a160*/  BRA `(.L_x_188) ;  /* 0xffffff9c00647947 */ /* 0x000fea000383ffff */
.L_x_82:
[----:B------:R-:W-:-:S07]  /*a170*/  MOV R0, UR8 ;  /* 0x0000000800007c02 */ /* 0x000fce0008000f00 */
.L_x_189:
[----:B-1----:R1:W2:Y:S02]  /*a180*/  SYNCS.PHASECHK.TRANS64.TRYWAIT P0, [R0+URZ], R3 ;  /* 0x00000003000075a7 */ /* 0x0022a400080011ff */
[----:B--2---:R-:W-:Y:S05]  /*a190*/  @!P0 NANOSLEEP.SYNCS 0x989680 ;  /* 0x009896800000895d */ /* 0x004fea0003900000 */
[----:B------:R-:W2:Y:S02]  /*a1a0*/  @!P0 SYNCS.PHASECHK.TRANS64 P0, [R0+URZ], R3 ;  /* 0x00000003000085a7 */ /* 0x000ea400080010ff */
[----:B--2---:R-:W-:Y:S05]  /*a1b0*/  @!P0 BRA `(.L_x_189) ;  /* 0xfffffffc00f08947 */ /* 0x004fea000383ffff */
[----:B------:R-:W-:Y:S05]  /*a1c0*/  BRA `(.L_x_190) ;  /* 0xffffff9c00707947 */ /* 0x000fea000383ffff */
.L_x_85:
[----:B------:R-:W-:-:S07]  /*a1d0*/  MOV R0, UR7 ;  /* 0x0000000700007c02 */ /* 0x000fce0008000f00 */
.L_x_191:
[----:B-1----:R1:W2:Y:S02]  /*a1e0*/  SYNCS.PHASECHK.TRANS64.TRYWAIT P1, [R0+URZ+0x150], R2 ;  /* 0x00015002000075a7 */ /* 0x0022a400080211ff */
[----:B--2---:R-:W-:Y:S05]  /*a1f0*/  @!P1 NANOSLEEP.SYNCS 0x989680 ;  /* 0x009896800000995d */ /* 0x004fea0003900000 */
[----:B------:R-:W2:Y:S02]  /*a200*/  @!P1 SYNCS.PHASECHK.TRANS64 P1, [R0+URZ+0x150], R2 ;  /* 0x00015002000095a7 */ /* 0x000ea400080210ff */
[----:B--2---:R-:W-:Y:S05]  /*a210*/  @!P1 BRA `(.L_x_191) ;  /* 0xfffffffc00f09947 */ /* 0x004fea000383ffff */
[----:B------:R-:W-:Y:S05]  /*a220*/  BRA `(.L_x_192) ;  /* 0xffffff9c00bc7947 */ /* 0x000fea000383ffff */
.L_x_90:
[----:B--2---:R2:W4:Y:S02]  /*a230*/  SYNCS.PHASECHK.TRANS64.TRYWAIT P0, [R0+URZ+0xd0], R2 ;  /* 0x0000d002000075a7 */ /* 0x00452400080011ff */
[----:B----4-:R-:W-:Y:S05]  /*a240*/  @!P0 NANOSLEEP.SYNCS 0x989680 ;  /* 0x009896800000895d */ /* 0x010fea0003900000 */
[----:B------:R-:W4:Y:S02]  /*a250*/  @!P0 SYNCS.PHASECHK.TRANS64 P0, [R0+URZ+0xd0], R2 ;  /* 0x0000d002000085a7 */ /* 0x000f2400080010ff */
[----:B----4-:R-:W-:Y:S05]  /*a260*/  @!P0 BRA `(.L_x_90) ;  /* 0xfffffffc00f08947 */ /* 0x010fea000383ffff */
[----:B------:R-:W-:Y:S05]  /*a270*/  BRA `(.L_x_193) ;  /* 0xffffffa000d07947 */ /* 0x000fea000383ffff */
.L_x_93:
[----:B------:R-:W-:Y:S07]  /*a280*/  MOV R0, UR6 ;  /* 0x0000000600007c02 */ /* 0x000fee0008000f00 */
.L_x_194:
[----:B--2---:R2:W4:Y:S02]  /*a290*/  SYNCS.PHASECHK.TRANS64.TRYWAIT P0, [R0+URZ+0xc8], R2 ;  /* 0x0000c802000075a7 */ /* 0x00452400080011ff */
[----:B----4-:R-:W-:Y:S05]  /*a2a0*/  @!P0 NANOSLEEP.SYNCS 0x989680 ;  /* 0x009896800000895d */ /* 0x010fea0003900000 */
[----:B------:R-:W4:Y:S02]  /*a2b0*/  @!P0 SYNCS.PHASECHK.TRANS64 P0, [R0+URZ+0xc8], R2 ;  /* 0x0000c802000085a7 */ /* 0x000f2400080010ff */
[----:B----4-:R-:W-:Y:S05]  /*a2c0*/  @!P0 BRA `(.L_x_194) ;  /* 0xfffffffc00f08947 */ /* 0x010fea000383ffff */
[----:B------:R-:W-:Y:S05]  /*a2d0*/  BRA `(.L_x_92) ;  /* 0xffffffa400b07947 */ /* 0x000fea000383ffff */
.L_x_96:
[----:B------:R-:W-:Y:S07]  /*a2e0*/  MOV R0, UR6 ;  /* 0x0000000600007c02 */ /* 0x000fee0008000f00 */
.L_x_195:
[----:B-1----:R1:W2:Y:S02]  /*a2f0*/  SYNCS.PHASECHK.TRANS64.TRYWAIT P0, [R0+URZ+0xa0], R14 ;  /* 0x0000a00e000075a7 */ /* 0x0022a400080011ff */
[----:B--2---:R-:W-:Y:S05]  /*a300*/  @!P0 NANOSLEEP.SYNCS 0x989680 ;  /* 0x009896800000895d */ /* 0x004fea0003900000 */
[----:B------:R-:W2:Y:S02]  /*a310*/  @!P0 SYNCS.PHASECHK.TRANS64 P0, [R0+URZ+0xa0], R14 ;  /* 0x0000a00e000085a7 */ /* 0x000ea400080010ff */
[----:B--2---:R-:W-:Y:S05]  /*a320*/  @!P0 BRA `(.L_x_195) ;  /* 0xfffffffc00f08947 */ /* 0x004fea000383ffff */
[----:B------:R-:W-:Y:S05]  /*a330*/  BRA `(.L_x_196) ;  /* 0xffffffa800287947 */ /* 0x000fea000383ffff */
.L_x_97:
[----:B------:R-:W-:Y:S07]  /*a340*/  MOV R0, UR6 ;  /* 0x0000000600007c02 */ /* 0x000fee0008000f00 */
.L_x_197:
[----:B-1----:R1:W2:Y:S02]  /*a350*/  SYNCS.PHASECHK.TRANS64.TRYWAIT P0, [R0+URZ+0xa8], R14 ;  /* 0x0000a80e000075a7 */ /* 0x0022a400080011ff */
[----:B--2---:R-:W-:Y:S05]  /*a360*/  @!P0 NANOSLEEP.SYNCS 0x989680 ;  /* 0x009896800000895d */ /* 0x004fea0003900000 */
[----:B------:R-:W2:Y:S02]  /*a370*/  @!P0 SYNCS.PHASECHK.TRANS64 P0, [R0+URZ+0xa8], R14 ;  /* 0x0000a80e000085a7 */ /* 0x000ea400080010ff */
[----:B--2---:R-:W-:Y:S05]  /*a380*/  @!P0 BRA `(.L_x_197) ;  /* 0xfffffffc00f08947 */ /* 0x004fea000383ffff */
[----:B------:R-:W-:Y:S05]  /*a390*/  BRA `(.L_x_198) ;  /* 0xffffffa800647947 */ /* 0x000fea000383ffff */
.L_x_98:
[----:B------:R-:W-:Y:S07]  /*a3a0*/  MOV R0, UR6 ;  /* 0x0000000600007c02 */ /* 0x000fee0008000f00 */
.L_x_199:
[----:B-1----:R1:W2:Y:S02]  /*a3b0*/  SYNCS.PHASECHK.TRANS64.TRYWAIT P0, [R0+URZ+0xb0], R14 ;  /* 0x0000b00e000075a7 */ /* 0x0022a400080011ff */
[----:B--2---:R-:W-:Y:S05]  /*a3c0*/  @!P0 NANOSLEEP.SYNCS 0x989680 ;  /* 0x009896800000895d */ /* 0x004fea0003900000 */
[----:B------:R-:W2:Y:S02]  /*a3d0*/  @!P0 SYNCS.PHASECHK.TRANS64 P0, [R0+URZ+0xb0], R14 ;  /* 0x0000b00e000085a7 */ /* 0x000ea400080010ff */
[----:B--2---:R-:W-:Y:S05]  /*a3e0*/  @!P0 BRA `(.L_x_199) ;  /* 0xfffffffc00f08947 */ /* 0x004fea000383ffff */
[----:B------:R-:W-:Y:S05]  /*a3f0*/  BRA `(.L_x_200) ;  /* 0xffffffa800a87947 */ /* 0x000fea000383ffff */
.L_x_99:
[----:B------:R-:W-:Y:S07]  /*a400*/  MOV R0, UR6 ;  /* 0x0000000600007c02 */ /* 0x000fee0008000f00 */
.L_x_201:
[----:B-1----:R1:W2:Y:S02]  /*a410*/  SYNCS.PHASECHK.TRANS64.TRYWAIT P0, [R0+URZ+0xb8], R14 ;  /* 0x0000b80e000075a7 */ /* 0x0022a400080011ff */
[----:B--2---:R-:W-:Y:S05]  /*a420*/  @!P0 NANOSLEEP.SYNCS 0x989680 ;  /* 0x009896800000895d */ /* 0x004fea0003900000 */
[----:B------:R-:W2:Y:S02]  /*a430*/  @!P0 SYNCS.PHASECHK.TRANS64 P0, [R0+URZ+0xb8], R14 ;  /* 0x0000b80e000085a7 */ /* 0x000ea400080010ff */
[----:B--2---:R-:W-:Y:S05]  /*a440*/  @!P0 BRA `(.L_x_201) ;  /* 0xfffffffc00f08947 */ /* 0x004fea000383ffff */
[----:B------:R-:W-:Y:S05]  /*a450*/  BRA `(.L_x_202) ;  /* 0xffffffac002c7947 */ /* 0x000fea000383ffff */
.L_x_101:
[----:B------:R-:W-:-:S07]  /*a460*/  MOV R0, UR6 ;  /* 0x0000000600007c02 */ /* 0x000fce0008000f00 */
.L_x_203:
[----:B-1----:R1:W4:Y:S02]  /*a470*/  SYNCS.PHASECHK.TRANS64.TRYWAIT P0, [R0+URZ+0xa0], R2 ;  /* 0x0000a002000075a7 */ /* 0x00232400080011ff */
[----:B----4-:R-:W-:Y:S05]  /*a480*/  @!P0 NANOSLEEP.SYNCS 0x989680 ;  /* 0x009896800000895d */ /* 0x010fea0003900000 */
[----:B------:R-:W4:Y:S02]  /*a490*/  @!P0 SYNCS.PHASECHK.TRANS64 P0, [R0+URZ+0xa0], R2 ;  /* 0x0000a002000085a7 */ /* 0x000f2400080010ff */
[----:B----4-:R-:W-:Y:S05]  /*a4a0*/  @!P0 BRA `(.L_x_203) ;  /* 0xfffffffc00f08947 */ /* 0x010fea000383ffff */
[----:B------:R-:W-:Y:S05]  /*a4b0*/  BRA `(.L_x_204) ;  /* 0xffffffac009c7947 */ /* 0x000fea000383ffff */
.L_x_102:
[----:B-1----:R-:W-:-:S07]  /*a4c0*/  MOV R0, UR6 ;  /* 0x0000000600007c02 */ /* 0x002fce0008000f00 */
.L_x_205:
[----:B-1----:R1:W4:Y:S02]  /*a4d0*/  SYNCS.PHASECHK.TRANS64.TRYWAIT P0, [R0+URZ+0xa8], R2 ;  /* 0x0000a802000075a7 */ /* 0x00232400080011ff */
[----:B----4-:R-:W-:Y:S05]  /*a4e0*/  @!P0 NANOSLEEP.SYNCS 0x989680 ;  /* 0x009896800000895d */ /* 0x010fea0003900000 */
[----:B------:R-:W4:Y:S02]  /*a4f0*/  @!P0 SYNCS.PHASECHK.TRANS64 P0, [R0+URZ+0xa8], R2 ;  /* 0x0000a802000085a7 */ /* 0x000f2400080010ff */
[----:B----4-:R-:W-:Y:S05]  /*a500*/  @!P0 BRA `(.L_x_205) ;  /* 0xfffffffc00f08947 */ /* 0x010fea000383ffff */
[----:B------:R-:W-:Y:S05]  /*a510*/  BRA `(.L_x_206) ;  /* 0xffffffac008c7947 */ /* 0x000fea000383ffff */
.L_x_103:
[----:B-1----:R-:W-:-:S07]  /*a520*/  MOV R0, UR6 ;  /* 0x0000000600007c02 */ /* 0x002fce0008000f00 */
.L_x_207:
[----:B-1----:R1:W4:Y:S02]  /*a530*/  SYNCS.PHASECHK.TRANS64.TRYWAIT P0, [R0+URZ+0xb0], R2 ;  /* 0x0000b002000075a7 */ /* 0x00232400080011ff */
[----:B----4-:R-:W-:Y:S05]  /*a540*/  @!P0 NANOSLEEP.SYNCS 0x989680 ;  /* 0x009896800000895d */ /* 0x010fea0003900000 */
[----:B------:R-:W4:Y:S02]  /*a550*/  @!P0 SYNCS.PHASECHK.TRANS64 P0, [R0+URZ+0xb0], R2 ;  /* 0x0000b002000085a7 */ /* 0x000f2400080010ff */
[----:B----4-:R-:W-:Y:S05]  /*a560*/  @!P0 BRA `(.L_x_207) ;  /* 0xfffffffc00f08947 */ /* 0x010fea000383ffff */
[----:B------:R-:W-:Y:S05]  /*a570*/  BRA `(.L_x_208) ;  /* 0xffffffac007c7947 */ /* 0x000fea000383ffff */
.L_x_105:
[----:B--2---:R2:W4:Y:S02]  /*a580*/  SYNCS.PHASECHK.TRANS64.TRYWAIT P0, [R0+URZ+0xd0], R2 ;  /* 0x0000d002000075a7 */ /* 0x00452400080011ff */
[----:B----4-:R-:W-:Y:S05]  /*a590*/  @!P0 NANOSLEEP.SYNCS 0x989680 ;  /* 0x009896800000895d */ /* 0x010fea0003900000 */
[----:B------:R-:W4:Y:S02]  /*a5a0*/  @!P0 SYNCS.PHASECHK.TRANS64 P0, [R0+URZ+0xd0], R2 ;  /* 0x0000d002000085a7 */ /* 0x000f2400080010ff */
[----:B----4-:R-:W-:Y:S05]  /*a5b0*/  @!P0 BRA `(.L_x_105) ;  /* 0xfffffffc00f08947 */ /* 0x010fea000383ffff */
[----:B------:R-:W-:Y:S05]  /*a5c0*/  BRA `(.L_x_209) ;  /* 0xffffffb000587947 */ /* 0x000fea000383ffff */
.L_x_118:
[----:B-1----:R-:W-:Y:S04]  /*a5d0*/  MOV R3, UR41 ;  /* 0x0000002900037c02 */ /* 0x002fe80008000f00 */
[----:B------:R1:W4:Y:S03]  /*a5e0*/  SYNCS.PHASECHK.TRANS64.TRYWAIT P1, [R3+URZ+0x80], R4 ;  /* 0x00008004030075a7 */ /* 0x00032600080211ff */
[----:B----4-:R-:W-:Y:S05]  /*a5f0*/  @!P1 NANOSLEEP.SYNCS 0x989680 ;  /* 0x009896800000995d */ /* 0x010fea0003900000 */
[----:B------:R-:W4:Y:S02]  /*a600*/  @!P1 SYNCS.PHASECHK.TRANS64 P1, [R3+URZ+0x80], R4 ;  /* 0x00008004030095a7 */ /* 0x000f2400080210ff */
[----:B----4-:R-:W-:Y:S05]  /*a610*/  @!P1 BRA `(.L_x_118) ;  /* 0xfffffffc00ec9947 */ /* 0x010fea000383ffff */
[----:B------:R-:W-:Y:S05]  /*a620*/  BRA `(.L_x_117) ;  /* 0xffffffbc00d07947 */ /* 0x000fea000383ffff */
.L_x_120:
[----:B-1----:R1:W2:Y:S02]  /*a630*/  SYNCS.PHASECHK.TRANS64.TRYWAIT P0, [R120+URZ+0xf0], R0 ;  /* 0x0000f000780075a7 */ /* 0x0022a400080011ff */
[----:B--2---:R-:W-:Y:S05]  /*a640*/  @!P0 NANOSLEEP.SYNCS 0x989680 ;  /* 0x009896800000895d */ /* 0x004fea0003900000 */
[----:B------:R-:W2:Y:S02]  /*a650*/  @!P0 SYNCS.PHASECHK.TRANS64 P0, [R120+URZ+0xf0], R0 ;  /* 0x0000f000780085a7 */ /* 0x000ea400080010ff */
[----:B--2---:R-:W-:Y:S05]  /*a660*/  @!P0 BRA `(.L_x_120) ;  /* 0xfffffffc00f08947 */ /* 0x004fea000383ffff */
[----:B------:R-:W-:Y:S05]  /*a670*/  BRA `(.L_x_119) ;  /* 0xffffffbc00f87947 */ /* 0x000fea000383ffff */
.L_x_129:
[----:B--2---:R2:W3:Y:S02]  /*a680*/  SYNCS.PHASECHK.TRANS64.TRYWAIT P0, [R3+URZ+0x80], R0 ;  /* 0x00008000030075a7 */ /* 0x0044e400080011ff */
[----:B---3--:R-:W-:Y:S05]  /*a690*/  @!P0 NANOSLEEP.SYNCS 0x989680 ;  /* 0x009896800000895d */ /* 0x008fea0003900000 */
[----:B------:R-:W3:Y:S02]  /*a6a0*/  @!P0 SYNCS.PHASECHK.TRANS64 P0, [R3+URZ+0x80], R0 ;  /* 0x00008000030085a7 */ /* 0x000ee400080010ff */
[----:B---3--:R-:W-:Y:S05]  /*a6b0*/  @!P0 BRA `(.L_x_129) ;  /* 0xfffffffc00f08947 */ /* 0x008fea000383ffff */
[----:B------:R-:W-:Y:S05]  /*a6c0*/  BRA `(.L_x_128) ;  /* 0xffffffc800d47947 */ /* 0x000fea000383ffff */
.L_x_137:
[----:B--2---:R2:W3:Y:S02]  /*a6d0*/  SYNCS.PHASECHK.TRANS64.TRYWAIT P0, [R0+URZ+0x80], R7 ;  /* 0x00008007000075a7 */ /* 0x0044e400080011ff */
[----:B---3--:R-:W-:Y:S05]  /*a6e0*/  @!P0 NANOSLEEP.SYNCS 0x989680 ;  /* 0x009896800000895d */ /* 0x008fea0003900000 */
[----:B------:R-:W3:Y:S02]  /*a6f0*/  @!P0 SYNCS.PHASECHK.TRANS64 P0, [R0+URZ+0x80], R7 ;  /* 0x00008007000085a7 */ /* 0x000ee400080010ff */
[----:B---3--:R-:W-:Y:S05]  /*a700*/  @!P0 BRA `(.L_x_137) ;  /* 0xfffffffc00f08947 */ /* 0x008fea000383ffff */
[----:B------:R-:W-:Y:S05]  /*a710*/  BRA `(.L_x_136) ;  /* 0xffffffd400d47947 */ /* 0x000fea000383ffff */
.L_x_145:
[----:B--2---:R2:W3:Y:S02]  /*a720*/  SYNCS.PHASECHK.TRANS64.TRYWAIT P0, [R0+URZ+0x80], R6 ;  /* 0x00008006000075a7 */ /* 0x0044e400080011ff */
[----:B---3--:R-:W-:Y:S05]  /*a730*/  @!P0 NANOSLEEP.SYNCS 0x989680 ;  /* 0x009896800000895d */ /* 0x008fea0003900000 */
[----:B------:R-:W3:Y:S02]  /*a740*/  @!P0 SYNCS.PHASECHK.TRANS64 P0, [R0+URZ+0x80], R6 ;  /* 0x00008006000085a7 */ /* 0x000ee400080010ff */
[----:B---3--:R-:W-:Y:S05]  /*a750*/  @!P0 BRA `(.L_x_145) ;  /* 0xfffffffc00f08947 */ /* 0x008fea000383ffff */
[----:B------:R-:W-:Y:S05]  /*a760*/  BRA `(.L_x_144) ;  /* 0xffffffe000d47947 */ /* 0x000fea000383ffff */
        .weak           $__internal_0_$__cuda_sm10x_tcgen05_guardrail_trap_col_being_dealloced_not_returned_by_alloc
        .type           $__internal_0_$__cuda_sm10x_tcgen05_guardrail_trap_col_being_dealloced_not_returned_by_alloc,@function
        .size           $__internal_0_$__cuda_sm10x_tcgen05_guardrail_trap_col_being_dealloced_not_returned_by_alloc,($__internal_1_$__cuda_sm10x_tcgen05_guardrail_trap_phase_invalid_during_alloc - $__internal_0_$__cuda_sm10x_tcgen05_guardrail_trap_col_being_dealloced_not_returned_by_alloc)
$__internal_0_$__cuda_sm10x_tcgen05_guardrail_trap_col_being_dealloced_not_returned_by_alloc:
[----:B------:R-:W-:Y:S05]  /*a770*/  BPT.TRAP 0x1 ;  /* 0x000000040000795c */ /* 0x000fea0000300000 */
[----:B------:R-:W-:-:S04]  /*a780*/  HFMA2 R3, -RZ, RZ, 0, 0 ;  /* 0x00000000ff037431 */ /* 0x000fc800000001ff */
[----:B------:R-:W-:Y:S05]  /*a790*/  RET.REL.NODEC R2 `(_ZN7cutlass13device_kernelINS_4gemm6kernel13GemmUniversalIN4cute5tupleIJiiiiEEENS1_10collective13CollectiveMmaINS1_35MainloopSm100TmaUmmaWarpSpecializedILi8ELi2ELi4ENS5_IJNS4_1CILi2EEENSA_ILi1EEESC_EEEEENS5_IJNSA_ILi256EEENSA_ILi128EEENSA_ILi64EEEEEENS_6half_tENS5_IJlSC_lEEESJ_SK_NS4_8TiledMMAINS4_8MMA_AtomIJNS4_26SM100_MMA_F16BF16_2x1SM_SSISJ_SJ_fLi256ELi128ELNS4_4UMMA5MajorE0ELSP_0ELNSO_7ScaleInE0ELSQ_0EEEEEENS4_6LayoutINS5_IJSC_SC_SC_EEENS5_IJNSA_ILi0EEESV_SV_EEEEENS5_IJNS4_10UnderscoreESY_SY_EEEEENS4_18SM100_TMA_2SM_LOADENS4_14ComposedLayoutINS4_7SwizzleILi3ELi4ELi3EEENS4_18smem_ptr_flag_bitsILi16EEENST_INS5_IJNSA_ILi8EEESH_EEENS5_IJSH_SC_EEEEEEEvNS4_8identityES11_S1B_vS1C_EENS_8epilogue10collective18CollectiveEpilogueINS1E_23Sm100TmaWarpSpecializedILi4ELi2ELi32ELb1ELb0EEEJNS5_IJSG_SG_SH_EEENS5_IJNST_ISG_SC_EENST_INSA_ILi32EEESC_EEEEESJ_SK_SJ_SK_NS1E_6fusion15FusionCallbacksIS1I_NS1O_23LinCombPerRowBiasEltActINS1E_6thread4ReLuESJ_fSJ_SJ_fLi8ELNS_15FloatRoundStyleE2EEES1J_S1N_JEEENS4_5SM1004TMEM4LOAD26SM100_TMEM_LOAD_32dp32b32xENS4_13SM90_TMA_LOADENS12_INS13_ILi2ELi4ELi3EEES16_NST_INS5_IJS17_S1L_EEENS5_IJS1L_SC_EEEEEEENS4_39AutoVectorizingCopyWithAssumedAlignmentILi128EEENS4_14SM90_TMA_STOREES25_S27_S27_EEEvvEEEEvNT_6ParamsE) ;  /* 0xffffff5802187950 */ /* 0x000fea0003c3ffff */
        .weak           $__internal_1_$__cuda_sm10x_tcgen05_guardrail_trap_phase_invalid_during_alloc
        .type           $__internal_1_$__cuda_sm10x_tcgen05_guardrail_trap_phase_invalid_during_alloc,@function
        .size           $__internal_1_$__cuda_sm10x_tcgen05_guardrail_trap_phase_invalid_during_alloc,($__internal_2_$__cuda_sm10x_tcgen05_guardrail_trap_unallocated_columns_being_dealloced - $__internal_1_$__cuda_sm10x_tcgen05_guardrail_trap_phase_invalid_during_alloc)
$__internal_1_$__cuda_sm10x_tcgen05_guardrail_trap_phase_invalid_during_alloc:
[----:B------:R-:W-:Y:S05]  /*a7a0*/  BPT.TRAP 0x1 ;  /* 0x000000040000795c */ /* 0x000fea0000300000 */
[----:B------:R-:W-:-:S04]  /*a7b0*/  MOV R3, 0x0 ;  /* 0x0000000000037802 */ /* 0x000fc80000000f00 */
[----:B------:R-:W-:Y:S05]  /*a7c0*/  RET.REL.NODEC R2 `(_ZN7cutlass13device_kernelINS_4gemm6kernel13GemmUniversalIN4cute5tupleIJiiiiEEENS1_10collective13CollectiveMmaINS1_35MainloopSm100TmaUmmaWarpSpecializedILi8ELi2ELi4ENS5_IJNS4_1CILi2EEENSA_ILi1EEESC_EEEEENS5_IJNSA_ILi256EEENSA_ILi128EEENSA_ILi64EEEEEENS_6half_tENS5_IJlSC_lEEESJ_SK_NS4_8TiledMMAINS4_8MMA_AtomIJNS4_26SM100_MMA_F16BF16_2x1SM_SSISJ_SJ_fLi256ELi128ELNS4_4UMMA5MajorE0ELSP_0ELNSO_7ScaleInE0ELSQ_0EEEEEENS4_6LayoutINS5_IJSC_SC_SC_EEENS5_IJNSA_ILi0EEESV_SV_EEEEENS5_IJNS4_10UnderscoreESY_SY_EEEEENS4_18SM100_TMA_2SM_LOADENS4_14ComposedLayoutINS4_7SwizzleILi3ELi4ELi3EEENS4_18smem_ptr_flag_bitsILi16EEENST_INS5_IJNSA_ILi8EEESH_EEENS5_IJSH_SC_EEEEEEEvNS4_8identityES11_S1B_vS1C_EENS_8epilogue10collective18CollectiveEpilogueINS1E_23Sm100TmaWarpSpecializedILi4ELi2ELi32ELb1ELb0EEEJNS5_IJSG_SG_SH_EEENS5_IJNST_ISG_SC_EENST_INSA_ILi32EEESC_EEEEESJ_SK_SJ_SK_NS1E_6fusion15FusionCallbacksIS1I_NS1O_23LinCombPerRowBiasEltActINS1E_6thread4ReLuESJ_fSJ_SJ_fLi8ELNS_15FloatRoundStyleE2EEES1J_S1N_JEEENS4_5SM1004TMEM4LOAD26SM100_TMEM_LOAD_32dp32b32xENS4_13SM90_TMA_LOADENS12_INS13_ILi2ELi4ELi3EEES16_NST_INS5_IJS17_S1L_EEENS5_IJS1L_SC_EEEEEEENS4_39AutoVectorizingCopyWithAssumedAlignmentILi128EEENS4_14SM90_TMA_STOREES25_S27_S27_EEEvvEEEEvNT_6ParamsE) ;  /* 0xffffff58020c7950 */ /* 0x000fea0003c3ffff */
        .weak           $__internal_2_$__cuda_sm10x_tcgen05_guardrail_trap_unallocated_columns_being_dealloced
        .type           $__internal_2_$__cuda_sm10x_tcgen05_guardrail_trap_unallocated_columns_being_dealloced,@function
        .size           $__internal_2_$__cuda_sm10x_tcgen05_guardrail_trap_unallocated_columns_being_dealloced,(.L_x_211 - $__internal_2_$__cuda_sm10x_tcgen05_guardrail_trap_unallocated_columns_being_dealloced)
$__internal_2_$__cuda_sm10x_tcgen05_guardrail_trap_unallocated_columns_being_dealloced:
[----:B------:R-:W-:Y:S05]  /*a7d0*/  BPT.TRAP 0x1 ;  /* 0x000000040000795c */ /* 0x000fea0000300000 */
[----:B------:R-:W-:-:S04]  /*a7e0*/  HFMA2 R3, -RZ, RZ, 0, 0 ;  /* 0x00000000ff037431 */ /* 0x000fc800000001ff */
[----:B------:R-:W-:Y:S05]  /*a7f0*/  RET.REL.NODEC R2 `(_ZN7cutlass13device_kernelINS_4gemm6kernel13GemmUniversalIN4cute5tupleIJiiiiEEENS1_10collective13CollectiveMmaINS1_35MainloopSm100TmaUmmaWarpSpecializedILi8ELi2ELi4ENS5_IJNS4_1CILi2EEENSA_ILi1EEESC_EEEEENS5_IJNSA_ILi256EEENSA_ILi128EEENSA_ILi64EEEEEENS_6half_tENS5_IJlSC_lEEESJ_SK_NS4_8TiledMMAINS4_8MMA_AtomIJNS4_26SM100_MMA_F16BF16_2x1SM_SSISJ_SJ_fLi256ELi128ELNS4_4UMMA5MajorE0ELSP_0ELNSO_7ScaleInE0ELSQ_0EEEEEENS4_6LayoutINS5_IJSC_SC_SC_EEENS5_IJNSA_ILi0EEESV_SV_EEEEENS5_IJNS4_10UnderscoreESY_SY_EEEEENS4_18SM100_TMA_2SM_LOADENS4_14ComposedLayoutINS4_7SwizzleILi3ELi4ELi3EEENS4_18smem_ptr_flag_bitsILi16EEENST_INS5_IJNSA_ILi8EEESH_EEENS5_IJSH_SC_EEEEEEEvNS4_8identityES11_S1B_vS1C_EENS_8epilogue10collective18CollectiveEpilogueINS1E_23Sm100TmaWarpSpecializedILi4ELi2ELi32ELb1ELb0EEEJNS5_IJSG_SG_SH_EEENS5_IJNST_ISG_SC_EENST_INSA_ILi32EEESC_EEEEESJ_SK_SJ_SK_NS1E_6fusion15FusionCallbacksIS1I_NS1O_23LinCombPerRowBiasEltActINS1E_6thread4ReLuESJ_fSJ_SJ_fLi8ELNS_15FloatRoundStyleE2EEES1J_S1N_JEEENS4_5SM1004TMEM4LOAD26SM100_TMEM_LOAD_32dp32b32xENS4_13SM90_TMA_LOADENS12_INS13_ILi2ELi4ELi3EEES16_NST_INS5_IJS17_S1L_EEENS5_IJS1L_SC_EEEEEEENS4_39AutoVectorizingCopyWithAssumedAlignmentILi128EEENS4_14SM90_TMA_STOREES25_S27_S27_EEEvvEEEEvNT_6ParamsE) ;  /* 0xffffff5802007950 */ /* 0x000fea0003c3ffff */
.L_x_210:
[----:B------:R-:W-:-:S00]  /*a800*/  BRA `(.L_x_210) ;  /* 0xfffffffc00fc7947 */ /* 0x000fc0000383ffff */
[----:B------:R-:W-:-:S00]  /*a810*/  NOP ;  /* 0x0000000000007918 */ /* 0x000fc00000000000 */
        /* <DEDUP_REMOVED lines=14> */
.L_x_211:


//--------------------- .nv.global.init           --------------------------
	.section	.nv.global.init,"aw",@progbits
.nv.global.init:
	.type		$str$27,@object
	.size		$str$27,($str$28 - $str$27)
$str$27:
        /*0000*/ 	.byte	0x28, 0x61, 0x64, 0x64, 0x72, 0x65, 0x73, 0x73, 0x20, 0x26, 0x20, 0x6d, 0x61, 0x73, 0x6b, 0x29
        /*0010*/ 	.byte	0x20, 0x3d, 0x3d, 0x20, 0x30, 0x00
	.type		$str$28,@object
	.size		$str$28,($str$26 - $str$28)
$str$28:
        /*0016*/ 	.byte	0x2f, 0x74, 0x6d, 0x70, 0x2f, 0x63, 0x75, 0x74, 0x6c, 0x61, 0x73, 0x73, 0x5f, 0x73, 0x77, 0x65
        /*0026*/ 	.byte	0x65, 0x70, 0x5f, 0x73, 0x72, 0x63, 0x2f, 0x69, 0x6e, 0x63, 0x6c, 0x75, 0x64, 0x65, 0x2f, 0x63
        /*0036*/ 	.byte	0x75, 0x74, 0x65, 0x2f, 0x70, 0x6f, 0x69, 0x6e, 0x74, 0x65, 0x72, 0x5f, 0x66, 0x6c, 0x61, 0x67
        /*0046*/ 	.byte	0x67, 0x65, 0x64, 0x2e, 0x68, 0x70, 0x70, 0x00
	.type		$str$26,@object
	.size		$str$26,($str$25 - $str$26)
$str$26:
        /*004e*/ 	.byte	0x2f, 0x74, 0x6d, 0x70, 0x2f, 0x63, 0x75, 0x74, 0x6c, 0x61, 0x73, 0x73, 0x5f, 0x73, 0x77, 0x65
        /*005e*/ 	.byte	0x65, 0x70, 0x5f, 0x73, 0x72, 0x63, 0x2f, 0x69, 0x6e, 0x63, 0x6c, 0x75, 0x64, 0x65, 0x2f, 0x63
        /*006e*/ 	.byte	0x75, 0x74, 0x65, 0x2f, 0x61, 0x74, 0x6f, 0x6d, 0x2f, 0x63, 0x6f, 0x70, 0x79, 0x5f, 0x74, 0x72
        /*007e*/ 	.byte	0x61, 0x69, 0x74, 0x73, 0x5f, 0x73, 0x6d, 0x31, 0x30, 0x30, 0x2e, 0x68, 0x70, 0x70, 0x00
	.type		$str$25,@object
	.size		$str$25,(__unnamed_1 - $str$25)
$str$25:
        /*008d*/ 	.byte	0x28, 0x28, 0x75, 0x69, 0x6e, 0x74, 0x33, 0x32, 0x5f, 0x74, 0x28, 0x74, 0x68, 0x72, 0x65, 0x61
        /*009d*/ 	.byte	0x64, 0x49, 0x64, 0x78, 0x2e, 0x78, 0x29, 0x20, 0x2f, 0x20, 0x33, 0x32, 0x29, 0x20, 0x25, 0x20
        /*00ad*/ 	.byte	0x34, 0x29, 0x20, 0x3d, 0x3d, 0x20, 0x28, 0x28, 0x28, 0x74, 0x6d, 0x65, 0x6d, 0x5f, 0x61, 0x64
        /*00bd*/ 	.byte	0x64, 0x72, 0x20, 0x3e, 0x3e, 0x20, 0x31, 0x36, 0x29, 0x20, 0x2f, 0x20, 0x33, 0x32, 0x29, 0x20
        /*00cd*/ 	.byte	0x25, 0x20, 0x34, 0x29, 0x00
	.type		__unnamed_1,@object
	.size		__unnamed_1,(__unnamed_2 - __unnamed_1)
__unnamed_1:
        /*00d2*/ 	.byte	0x61, 0x75, 0x74, 0x6f, 0x20, 0x63, 0x75, 0x74, 0x65, 0x3a, 0x3a, 0x61, 0x73, 0x5f, 0x70, 0x6f
        /* <DEDUP_REMOVED lines=24> */
        /*0262*/ 	.byte	0x3e, 0x3e, 0x3e, 0x3e, 0x5d, 0x00
	.type		__unnamed_2,@object
	.size		__unnamed_2,(.L_2 - __unnamed_2)
__unnamed_2:
        /* <DEDUP_REMOVED lines=42> */
        /*0508*/ 	.byte	0x3e, 0x3e, 0x5d, 0x00
.L_2:


//--------------------- .nv.shared._ZN7cutlass13device_kernelINS_4gemm6kernel13GemmUniversalIN4cute5tupleIJiiiiEEENS1_10collective13CollectiveMmaINS1_35MainloopSm100TmaUmmaWarpSpecializedILi8ELi2ELi4ENS5_IJNS4_1CILi2EEENSA_ILi1EEESC_EEEEENS5_IJNSA_ILi256EEENSA_ILi128EEENSA_ILi64EEEEEENS_6half_tENS5_IJlSC_lEEESJ_SK_NS4_8TiledMMAINS4_8MMA_AtomIJNS4_26SM100_MMA_F16BF16_2x1SM_SSISJ_SJ_fLi256ELi128ELNS4_4UMMA5MajorE0ELSP_0ELNSO_7ScaleInE0ELSQ_0EEEEEENS4_6LayoutINS5_IJSC_SC_SC_EEENS5_IJNSA_ILi0EEESV_SV_EEEEENS5_IJNS4_10UnderscoreESY_SY_EEEEENS4_18SM100_TMA_2SM_LOADENS4_14ComposedLayoutINS4_7SwizzleILi3ELi4ELi3EEENS4_18smem_ptr_flag_bitsILi16EEENST_INS5_IJNSA_ILi8EEESH_EEENS5_IJSH_SC_EEEEEEEvNS4_8identityES11_S1B_vS1C_EENS_8epilogue10collective18CollectiveEpilogueINS1E_23Sm100TmaWarpSpecializedILi4ELi2ELi32ELb1ELb0EEEJNS5_IJSG_SG_SH_EEENS5_IJNST_ISG_SC_EENST_INSA_ILi32EEESC_EEEEESJ_SK_SJ_SK_NS1E_6fusion15FusionCallbacksIS1I_NS1O_23LinCombPerRowBiasEltActINS1E_6thread4ReLuESJ_fSJ_SJ_fLi8ELNS_15FloatRoundStyleE2EEES1J_S1N_JEEENS4_5SM1004TMEM4LOAD26SM100_TMEM_LOAD_32dp32b32xENS4_13SM90_TMA_LOADENS12_INS13_ILi2ELi4ELi3EEES16_NST_INS5_IJS17_S1L_EEENS5_IJS1L_SC_EEEEEEENS4_39AutoVectorizingCopyWithAssumedAlignmentILi128EEENS4_14SM90_TMA_STOREES25_S27_S27_EEEvvEEEEvNT_6ParamsE --------------------------
	.section	.nv.shared._ZN7cutlass13device_kernelINS_4gemm6kernel13GemmUniversalIN4cute5tupleIJiiiiEEENS1_10collective13CollectiveMmaINS1_35MainloopSm100TmaUmmaWarpSpecializedILi8ELi2ELi4ENS5_IJNS4_1CILi2EEENSA_ILi1EEESC_EEEEENS5_IJNSA_ILi256EEENSA_ILi128EEENSA_ILi64EEEEEENS_6half_tENS5_IJlSC_lEEESJ_SK_NS4_8TiledMMAINS4_8MMA_AtomIJNS4_26SM100_MMA_F16BF16_2x1SM_SSISJ_SJ_fLi256ELi128ELNS4_4UMMA5MajorE0ELSP_0ELNSO_7ScaleInE0ELSQ_0EEEEEENS4_6LayoutINS5_IJSC_SC_SC_EEENS5_IJNSA_ILi0EEESV_SV_EEEEENS5_IJNS4_10UnderscoreESY_SY_EEEEENS4_18SM100_TMA_2SM_LOADENS4_14ComposedLayoutINS4_7SwizzleILi3ELi4ELi3EEENS4_18smem_ptr_flag_bitsILi16EEENST_INS5_IJNSA_ILi8EEESH_EEENS5_IJSH_SC_EEEEEEEvNS4_8identityES11_S1B_vS1C_EENS_8epilogue10collective18CollectiveEpilogueINS1E_23Sm100TmaWarpSpecializedILi4ELi2ELi32ELb1ELb0EEEJNS5_IJSG_SG_SH_EEENS5_IJNST_ISG_SC_EENST_INSA_ILi32EEESC_EEEEESJ_SK_SJ_SK_NS1E_6fusion15FusionCallbacksIS1I_NS1O_23LinCombPerRowBiasEltActINS1E_6thread4ReLuESJ_fSJ_SJ_fLi8ELNS_15FloatRoundStyleE2EEES1J_S1N_JEEENS4_5SM1004TMEM4LOAD26SM100_TMEM_LOAD_32dp32b32xENS4_13SM90_TMA_LOADENS12_INS13_ILi2ELi4ELi3EEES16_NST_INS5_IJS17_S1L_EEENS5_IJS1L_SC_EEEEEEENS4_39AutoVectorizingCopyWithAssumedAlignmentILi128EEENS4_14SM90_TMA_STOREES25_S27_S27_EEEvvEEEEvNT_6ParamsE,"aw",@nobits
	.sectionflags	@""
	.align	16
	.zero		1024


//--------------------- .nv.shared.reserved.0     --------------------------
	.section	.nv.shared.reserved.0,"aw",@nobits
	.weak		__nv_reservedSMEM_offset_0_alias
	.size		__nv_reservedSMEM_offset_0_alias, 0, 64
	.other		__nv_reservedSMEM_offset_0_alias,@"STO_CUDA_RESERVED_SHARED STV_DEFAULT"
__nv_reservedSMEM_offset_0_alias:
	.zero		0
.nv.shared.reserved.0:
	.zero		64
	.weak		__nv_reservedSMEM_tcgen05_partition
	.type		__nv_reservedSMEM_tcgen05_partition,@object
	.size		__nv_reservedSMEM_tcgen05_partition,(.L_0 - __nv_reservedSMEM_tcgen05_partition)
__nv_reservedSMEM_tcgen05_partition:
	.zero		32
.L_0:


//--------------------- .nv.global                --------------------------
	.section	.nv.global,"aw",@nobits
.nv.global:
	.type		_ZN39_INTERNAL_6966d761_4_k_cu_39c68996_37074cute1_E,@object
	.size		_ZN39_INTERNAL_6966d761_4_k_cu_39c68996_37074cute1_E,(_ZN39_INTERNAL_6966d761_4_k_cu_39c68996_37074cuda3std3__45__cpo6cbeginE - _ZN39_INTERNAL_6966d761_4_k_cu_39c68996_37074cute1_E)
_ZN39_INTERNAL_6966d761_4_k_cu_39c68996_37074cute1_E:
	.zero		1
	.type		_ZN39_INTERNAL_6966d761_4_k_cu_39c68996_37074cuda3std3__45__cpo6cbeginE,@object
	.size		_ZN39_INTERNAL_6966d761_4_k_cu_39c68996_37074cuda3std3__45__cpo6cbeginE,(_ZN39_INTERNAL_6966d761_4_k_cu_39c68996_37074cuda3std3__48in_placeE - _ZN39_INTERNAL_6966d761_4_k_cu_39c68996_37074cuda3std3__45__cpo6cbeginE)
_ZN39_INTERNAL_6966d761_4_k_cu_39c68996_37074cuda3std3__45__cpo6cbeginE:
	.zero		1
	.type		_ZN39_INTERNAL_6966d761_4_k_cu_39c68996_37074cuda3std3__48in_placeE,@object
	.size		_ZN39_INTERNAL_6966d761_4_k_cu_39c68996_37074cuda3std3__48in_placeE,(_ZN39_INTERNAL_6966d761_4_k_cu_39c68996_37074cuda3std6ranges3__45__cpo9iter_moveE - _ZN39_INTERNAL_6966d761_4_k_cu_39c68996_37074cuda3std3__48in_placeE)
_ZN39_INTERNAL_6966d761_4_k_cu_39c68996_37074cuda3std3__48in_placeE:
	.zero		1
	.type		_ZN39_INTERNAL_6966d761_4_k_cu_39c68996_37074cuda3std6ranges3__45__cpo9iter_moveE,@object
	.size		_ZN39_INTERNAL_6966d761_4_k_cu_39c68996_37074cuda3std6ranges3__45__cpo9iter_moveE,(_ZN39_INTERNAL_6966d761_4_k_cu_39c68996_37074cuda3std3__45__cpo5beginE - _ZN39_INTERNAL_6966d761_4_k_cu_39c68996_37074cuda3std6ranges3__45__cpo9iter_moveE)
_ZN39_INTERNAL_6966d761_4_k_cu_39c68996_37074cuda3std6ranges3__45__cpo9iter_moveE:
	.zero		1
	.type		_ZN39_INTERNAL_6966d761_4_k_cu_39c68996_37074cuda3std3__45__cpo5beginE,@object
	.size		_ZN39_INTERNAL_6966d761_4_k_cu_39c68996_37074cuda3std3__45__cpo5beginE,(_ZN39_INTERNAL_6966d761_4_k_cu_39c68996_37074cuda3std3__441_GLOBAL__N__6966d761_4_k_cu_39c68996_37076ignoreE - _ZN39_INTERNAL_6966d761_4_k_cu_39c68996_37074cuda3std3__45__cpo5beginE)
_ZN39_INTERNAL_6966d761_4_k_cu_39c68996_37074cuda3std3__45__cpo5beginE:
	.zero		1
	.type		_ZN39_INTERNAL_6966d761_4_k_cu_39c68996_37074cuda3std3__441_GLOBAL__N__6966d761_4_k_cu_39c68996_37076ignoreE,@object
	.size		_ZN39_INTERNAL_6966d761_4_k_cu_39c68996_37074cuda3std3__441_GLOBAL__N__6966d761_4_k_cu_39c68996_37076ignoreE,(_ZN39_INTERNAL_6966d761_4_k_cu_39c68996_37074cute7productE - _ZN39_INTERNAL_6966d761_4_k_cu_39c68996_37074cuda3std3__441_GLOBAL__N__6966d761_4_k_cu_39c68996_37076ignoreE)
_ZN39_INTERNAL_6966d761_4_k_cu_39c68996_37074cuda3std3__441_GLOBAL__N__6966d761_4_k_cu_39c68996_37076ignoreE:
	.zero		1
	.type		_ZN39_INTERNAL_6966d761_4_k_cu_39c68996_37074cute7productE,@object
	.size		_ZN39_INTERNAL_6966d761_4_k_cu_39c68996_37074cute7productE,(_ZN39_INTERNAL_6966d761_4_k_cu_39c68996_37074cuda3std3__45__cpo3endE - _ZN39_INTERNAL_6966d761_4_k_cu_39c68996_37074cute7productE)
_ZN39_INTERNAL_6966d761_4_k_cu_39c68996_37074cute7productE:
	.zero		1
	.type		_ZN39_INTERNAL_6966d761_4_k_cu_39c68996_37074cuda3std3__45__cpo3endE,@object
	.size		_ZN39_INTERNAL_6966d761_4_k_cu_39c68996_37074cuda3std3__45__cpo3endE,(_ZN39_INTERNAL_6966d761_4_k_cu_39c68996_37074cuda3std3__419piecewise_constructE - _ZN39_INTERNAL_6966d761_4_k_cu_39c68996_37074cuda3std3__45__cpo3endE)
_ZN39_INTERNAL_6966d761_4_k_cu_39c68996_37074cuda3std3__45__cpo3endE:
	.zero		1
	.type		_ZN39_INTERNAL_6966d761_4_k_cu_39c68996_37074cuda3std3__419piecewise_constructE,@object
	.size		_ZN39_INTERNAL_6966d761_4_k_cu_39c68996_37074cuda3std3__419piecewise_constructE,(_ZN39_INTERNAL_6966d761_4_k_cu_39c68996_37074cuda3std3__45__cpo4cendE - _ZN39_INTERNAL_6966d761_4_k_cu_39c68996_37074cuda3std3__419piecewise_constructE)
_ZN39_INTERNAL_6966d761_4_k_cu_39c68996_37074cuda3std3__419piecewise_constructE:
	.zero		1
	.type		_ZN39_INTERNAL_6966d761_4_k_cu_39c68996_37074cuda3std3__45__cpo4cendE,@object
	.size		_ZN39_INTERNAL_6966d761_4_k_cu_39c68996_37074cuda3std3__45__cpo4cendE,(_ZN39_INTERNAL_6966d761_4_k_cu_39c68996_37074cuda3std6ranges3__45__cpo4swapE - _ZN39_INTERNAL_6966d761_4_k_cu_39c68996_37074cuda3std3__45__cpo4cendE)
_ZN39_INTERNAL_6966d761_4_k_cu_39c68996_37074cuda3std3__45__cpo4cendE:
	.zero		1
	.type		_ZN39_INTERNAL_6966d761_4_k_cu_39c68996_37074cuda3std6ranges3__45__cpo4swapE,@object
	.size		_ZN39_INTERNAL_6966d761_4_k_cu_39c68996_37074cuda3std6ranges3__45__cpo4swapE,(.L_10 - _ZN39_INTERNAL_6966d761_4_k_cu_39c68996_37074cuda3std6ranges3__45__cpo4swapE)
_ZN39_INTERNAL_6966d761_4_k_cu_39c68996_37074cuda3std6ranges3__45__cpo4swapE:
	.zero		1
.L_10:


//--------------------- .nv.constant0._ZN7cutlass13device_kernelINS_4gemm6kernel13GemmUniversalIN4cute5tupleIJiiiiEEENS1_10collective13CollectiveMmaINS1_35MainloopSm100TmaUmmaWarpSpecializedILi8ELi2ELi4ENS5_IJNS4_1CILi2EEENSA_ILi1EEESC_EEEEENS5_IJNSA_ILi256EEENSA_ILi128EEENSA_ILi64EEEEEENS_6half_tENS5_IJlSC_lEEESJ_SK_NS4_8TiledMMAINS4_8MMA_AtomIJNS4_26SM100_MMA_F16BF16_2x1SM_SSISJ_SJ_fLi256ELi128ELNS4_4UMMA5MajorE0ELSP_0ELNSO_7ScaleInE0ELSQ_0EEEEEENS4_6LayoutINS5_IJSC_SC_SC_EEENS5_IJNSA_ILi0EEESV_SV_EEEEENS5_IJNS4_10UnderscoreESY_SY_EEEEENS4_18SM100_TMA_2SM_LOADENS4_14ComposedLayoutINS4_7SwizzleILi3ELi4ELi3EEENS4_18smem_ptr_flag_bitsILi16EEENST_INS5_IJNSA_ILi8EEESH_EEENS5_IJSH_SC_EEEEEEEvNS4_8identityES11_S1B_vS1C_EENS_8epilogue10collective18CollectiveEpilogueINS1E_23Sm100TmaWarpSpecializedILi4ELi2ELi32ELb1ELb0EEEJNS5_IJSG_SG_SH_EEENS5_IJNST_ISG_SC_EENST_INSA_ILi32EEESC_EEEEESJ_SK_SJ_SK_NS1E_6fusion15FusionCallbacksIS1I_NS1O_23LinCombPerRowBiasEltActINS1E_6thread4ReLuESJ_fSJ_SJ_fLi8ELNS_15FloatRoundStyleE2EEES1J_S1N_JEEENS4_5SM1004TMEM4LOAD26SM100_TMEM_LOAD_32dp32b32xENS4_13SM90_TMA_LOADENS12_INS13_ILi2ELi4ELi3EEES16_NST_INS5_IJS17_S1L_EEENS5_IJS1L_SC_EEEEEEENS4_39AutoVectorizingCopyWithAssumedAlignmentILi128EEENS4_14SM90_TMA_STOREES25_S27_S27_EEEvvEEEEvNT_6ParamsE --------------------------
	.section	.nv.constant0._ZN7cutlass13device_kernelINS_4gemm6kernel13GemmUniversalIN4cute5tupleIJiiiiEEENS1_10collective13CollectiveMmaINS1_35MainloopSm100TmaUmmaWarpSpecializedILi8ELi2ELi4ENS5_IJNS4_1CILi2EEENSA_ILi1EEESC_EEEEENS5_IJNSA_ILi256EEENSA_ILi128EEENSA_ILi64EEEEEENS_6half_tENS5_IJlSC_lEEESJ_SK_NS4_8TiledMMAINS4_8MMA_AtomIJNS4_26SM100_MMA_F16BF16_2x1SM_SSISJ_SJ_fLi256ELi128ELNS4_4UMMA5MajorE0ELSP_0ELNSO_7ScaleInE0ELSQ_0EEEEEENS4_6LayoutINS5_IJSC_SC_SC_EEENS5_IJNSA_ILi0EEESV_SV_EEEEENS5_IJNS4_10UnderscoreESY_SY_EEEEENS4_18SM100_TMA_2SM_LOADENS4_14ComposedLayoutINS4_7SwizzleILi3ELi4ELi3EEENS4_18smem_ptr_flag_bitsILi16EEENST_INS5_IJNSA_ILi8EEESH_EEENS5_IJSH_SC_EEEEEEEvNS4_8identityES11_S1B_vS1C_EENS_8epilogue10collective18CollectiveEpilogueINS1E_23Sm100TmaWarpSpecializedILi4ELi2ELi32ELb1ELb0EEEJNS5_IJSG_SG_SH_EEENS5_IJNST_ISG_SC_EENST_INSA_ILi32EEESC_EEEEESJ_SK_SJ_SK_NS1E_6fusion15FusionCallbacksIS1I_NS1O_23LinCombPerRowBiasEltActINS1E_6thread4ReLuESJ_fSJ_SJ_fLi8ELNS_15FloatRoundStyleE2EEES1J_S1N_JEEENS4_5SM1004TMEM4LOAD26SM100_TMEM_LOAD_32dp32b32xENS4_13SM90_TMA_LOADENS12_INS13_ILi2ELi4ELi3EEES16_NST_INS5_IJS17_S1L_EEENS5_IJS1L_SC_EEEEEEENS4_39AutoVectorizingCopyWithAssumedAlignmentILi128EEENS4_14SM90_TMA_STOREES25_S27_S27_EEEvvEEEEvNT_6ParamsE,"a",@progbits
	.sectionflags	@""
	.align	4
.nv.constant0._ZN7cutlass13device_kernelINS_4gemm6kernel13GemmUniversalIN4cute5tupleIJiiiiEEENS1_10collective13CollectiveMmaINS1_35MainloopSm100TmaUmmaWarpSpecializedILi8ELi2ELi4ENS5_IJNS4_1CILi2EEENSA_ILi1EEESC_EEEEENS5_IJNSA_ILi256EEENSA_ILi128EEENSA_ILi64EEEEEENS_6half_tENS5_IJlSC_lEEESJ_SK_NS4_8TiledMMAINS4_8MMA_AtomIJNS4_26SM100_MMA_F16BF16_2x1SM_SSISJ_SJ_fLi256ELi128ELNS4_4UMMA5MajorE0ELSP_0ELNSO_7ScaleInE0ELSQ_0EEEEEENS4_6LayoutINS5_IJSC_SC_SC_EEENS5_IJNSA_ILi0EEESV_SV_EEEEENS5_IJNS4_10UnderscoreESY_SY_EEEEENS4_18SM100_TMA_2SM_LOADENS4_14ComposedLayoutINS4_7SwizzleILi3ELi4ELi3EEENS4_18smem_ptr_flag_bitsILi16EEENST_INS5_IJNSA_ILi8EEESH_EEENS5_IJSH_SC_EEEEEEEvNS4_8identityES11_S1B_vS1C_EENS_8epilogue10collective18CollectiveEpilogueINS1E_23Sm100TmaWarpSpecializedILi4ELi2ELi32ELb1ELb0EEEJNS5_IJSG_SG_SH_EEENS5_IJNST_ISG_SC_EENST_INSA_ILi32EEESC_EEEEESJ_SK_SJ_SK_NS1E_6fusion15FusionCallbacksIS1I_NS1O_23LinCombPerRowBiasEltActINS1E_6thread4ReLuESJ_fSJ_SJ_fLi8ELNS_15FloatRoundStyleE2EEES1J_S1N_JEEENS4_5SM1004TMEM4LOAD26SM100_TMEM_LOAD_32dp32b32xENS4_13SM90_TMA_LOADENS12_INS13_ILi2ELi4ELi3EEES16_NST_INS5_IJS17_S1L_EEENS5_IJS1L_SC_EEEEEEENS4_39AutoVectorizingCopyWithAssumedAlignmentILi128EEENS4_14SM90_TMA_STOREES25_S27_S27_EEEvvEEEEvNT_6ParamsE:
	.zero		2944


//--------------------- SYMBOLS --------------------------

	.type		.nv.reservedSmem.offset0,@object
	.size		.nv.reservedSmem.offset0,0x4
	.type		.nv.reservedSmem.cap,@object
	.size		.nv.reservedSmem.cap,0x4
	.type		__assertfail,@function
